// auto-generated by cutlass_sweep.gemm — config: {"arch": "sm_90", "cluster_m": 1, "cluster_n": 1, "dtype": "int8", "dtype_b": "int8", "layout": "nt", "stages": 0, "tile_k": 128, "tile_m": 128, "tile_n": 256}
#include "cutlass/cutlass.h"
#include "cutlass/gemm/collective/collective_builder.hpp"
#include "cutlass/gemm/device/gemm_universal_adapter.h"
#include "cutlass/gemm/kernel/gemm_universal.hpp"
#include "cutlass/epilogue/collective/collective_builder.hpp"

using ElemA = int8_t;
using ElemB = int8_t;
using ElemCD = int8_t;
using Acc  = int32_t;
using TileShape    = cute::Shape<cute::_128, cute::_256, cute::_128>;
using ClusterShape = cute::Shape<cute::_1, cute::_1, cute::_1>;

using CollectiveEpilogue = typename cutlass::epilogue::collective::CollectiveBuilder<
    cutlass::arch::Sm90, cutlass::arch::OpClassTensorOp,
    TileShape, ClusterShape,
    cutlass::epilogue::collective::EpilogueTileAuto,
    Acc, Acc,
    ElemCD, cutlass::layout::RowMajor, 128 / cutlass::sizeof_bits<ElemCD>::value,
    ElemCD, cutlass::layout::RowMajor, 128 / cutlass::sizeof_bits<ElemCD>::value,
    cutlass::epilogue::collective::EpilogueScheduleAuto
  >::CollectiveOp;

using CollectiveMainloop = typename cutlass::gemm::collective::CollectiveBuilder<
    cutlass::arch::Sm90, cutlass::arch::OpClassTensorOp,
    ElemA, cutlass::layout::RowMajor, 128 / cutlass::sizeof_bits<ElemA>::value,
    ElemB, cutlass::layout::ColumnMajor, 128 / cutlass::sizeof_bits<ElemB>::value,
    Acc,
    TileShape, ClusterShape,
    cutlass::gemm::collective::StageCountAutoCarveout<static_cast<int>(sizeof(typename CollectiveEpilogue::SharedStorage))>,
    cutlass::gemm::collective::KernelScheduleAuto
  >::CollectiveOp;

using GemmKernel = cutlass::gemm::kernel::GemmUniversal<
    cute::Shape<int,int,int,int>,
    CollectiveMainloop,
    CollectiveEpilogue
>;
using Gemm = cutlass::gemm::device::GemmUniversalAdapter<GemmKernel>;

// Force the device kernel symbol into the cubin without needing a host main.
auto* _anchor = &cutlass::device_kernel<GemmKernel>;


// ===== COMPILED SASS (sm_90a) =====

	.target	sm_90a

	.elftype	@"ET_EXEC"


//--------------------- .note.nv.tkinfo           --------------------------
	.section	.note.nv.tkinfo,"",@"SHT_NOTE"
	.sectionflags	@"SHF_NOTE_NV_TKINFO"
	.tkinfo
        /*0018*/ 	.word	0x00000002
        /*0030*/ 	.string	""
        /*0030*/ 	.string	"ptxas"
        /*0030*/ 	.string	"Cuda compilation tools, release 13.0, V13.0.88"
        /*0030*/ 	.string	"Build cuda_13.0.r13.0/compiler.36424714_0"
        /*0030*/ 	.string	"-arch sm_90a -m 64 "



//--------------------- .note.nv.cuinfo           --------------------------
	.section	.note.nv.cuinfo,"",@"SHT_NOTE"
	.sectionflags	@"SHF_NOTE_NV_CUINFO"
        /*0018*/ 	.short	0x0002
        /*001a*/ 	.short	0x005a
        /*001c*/ 	.short	0x0082
	.zero		2


//--------------------- .nv.info                  --------------------------
	.section	.nv.info,"",@"SHT_CUDA_INFO"
	.align	4


	//----- nvinfo : EIATTR_REGCOUNT
	.align		4
        /*0000*/ 	.byte	0x04, 0x2f
        /*0002*/ 	.short	(.L_15 - .L_14)
	.align		4
.L_14:
        /*0004*/ 	.word	index@(_ZN7cutlass13device_kernelINS_4gemm6kernel13GemmUniversalIN4cute5tupleIJiiiiEEENS1_10collective13CollectiveMmaINS1_34MainloopSm90TmaGmmaWarpSpecializedILi4ENS5_IJNS4_1CILi1EEESB_SB_EEENS1_35KernelTmaWarpSpecializedCooperativeEEENS5_IJNSA_ILi128EEENSA_ILi256EEESF_EEEaNS5_IJlSB_lEEEaSI_NS4_8TiledMMAINS4_8MMA_AtomIJNS4_4SM904GMMA27MMA_64x256x32_S32S8S8_SS_TNEEEENS4_6LayoutINS5_IJNSA_ILi2EEESB_SB_EEENS5_IJSB_NSA_ILi0EEESS_EEEEENS5_IJNS4_10UnderscoreESV_SV_EEEEENS4_13SM90_TMA_LOADENS4_14ComposedLayoutINS4_7SwizzleILi3ELi4ELi3EEENS4_18smem_ptr_flag_bitsILi8EEENSP_INS5_IJNSA_ILi8EEESF_EEENS5_IJSF_SB_EEEEEEEvNS4_8identityESY_S18_vS19_EENS_8epilogue10collective6detail29Sm90TmaWarpSpecializedAdapterINS1C_15DefaultEpilogueIaSI_SI_NS1B_6thread17LinearCombinationIaLi1EiiLNS1G_9ScaleType4KindE0ELNS_15FloatRoundStyleE2EaEENS1_15EpilogueDefaultEEEEEvvEEEEvNT_6ParamsE)
        /*0008*/ 	.word	0x000000a8


	//----- nvinfo : EIATTR_FRAME_SIZE
	.align		4
.L_15:
        /*000c*/ 	.byte	0x04, 0x11
        /*000e*/ 	.short	(.L_17 - .L_16)
	.align		4
.L_16:
        /*0010*/ 	.word	index@(_ZN7cutlass13device_kernelINS_4gemm6kernel13GemmUniversalIN4cute5tupleIJiiiiEEENS1_10collective13CollectiveMmaINS1_34MainloopSm90TmaGmmaWarpSpecializedILi4ENS5_IJNS4_1CILi1EEESB_SB_EEENS1_35KernelTmaWarpSpecializedCooperativeEEENS5_IJNSA_ILi128EEENSA_ILi256EEESF_EEEaNS5_IJlSB_lEEEaSI_NS4_8TiledMMAINS4_8MMA_AtomIJNS4_4SM904GMMA27MMA_64x256x32_S32S8S8_SS_TNEEEENS4_6LayoutINS5_IJNSA_ILi2EEESB_SB_EEENS5_IJSB_NSA_ILi0EEESS_EEEEENS5_IJNS4_10UnderscoreESV_SV_EEEEENS4_13SM90_TMA_LOADENS4_14ComposedLayoutINS4_7SwizzleILi3ELi4ELi3EEENS4_18smem_ptr_flag_bitsILi8EEENSP_INS5_IJNSA_ILi8EEESF_EEENS5_IJSF_SB_EEEEEEEvNS4_8identityESY_S18_vS19_EENS_8epilogue10collective6detail29Sm90TmaWarpSpecializedAdapterINS1C_15DefaultEpilogueIaSI_SI_NS1B_6thread17LinearCombinationIaLi1EiiLNS1G_9ScaleType4KindE0ELNS_15FloatRoundStyleE2EaEENS1_15EpilogueDefaultEEEEEvvEEEEvNT_6ParamsE)
        /*0014*/ 	.word	0x00000000


	//----- nvinfo : EIATTR_MIN_STACK_SIZE
	.align		4
.L_17:
        /*0018*/ 	.byte	0x04, 0x12
        /*001a*/ 	.short	(.L_19 - .L_18)
	.align		4
.L_18:
        /*001c*/ 	.word	index@(_ZN7cutlass13device_kernelINS_4gemm6kernel13GemmUniversalIN4cute5tupleIJiiiiEEENS1_10collective13CollectiveMmaINS1_34MainloopSm90TmaGmmaWarpSpecializedILi4ENS5_IJNS4_1CILi1EEESB_SB_EEENS1_35KernelTmaWarpSpecializedCooperativeEEENS5_IJNSA_ILi128EEENSA_ILi256EEESF_EEEaNS5_IJlSB_lEEEaSI_NS4_8TiledMMAINS4_8MMA_AtomIJNS4_4SM904GMMA27MMA_64x256x32_S32S8S8_SS_TNEEEENS4_6LayoutINS5_IJNSA_ILi2EEESB_SB_EEENS5_IJSB_NSA_ILi0EEESS_EEEEENS5_IJNS4_10UnderscoreESV_SV_EEEEENS4_13SM90_TMA_LOADENS4_14ComposedLayoutINS4_7SwizzleILi3ELi4ELi3EEENS4_18smem_ptr_flag_bitsILi8EEENSP_INS5_IJNSA_ILi8EEESF_EEENS5_IJSF_SB_EEEEEEEvNS4_8identityESY_S18_vS19_EENS_8epilogue10collective6detail29Sm90TmaWarpSpecializedAdapterINS1C_15DefaultEpilogueIaSI_SI_NS1B_6thread17LinearCombinationIaLi1EiiLNS1G_9ScaleType4KindE0ELNS_15FloatRoundStyleE2EaEENS1_15EpilogueDefaultEEEEEvvEEEEvNT_6ParamsE)
        /*0020*/ 	.word	0x00000000
.L_19:


//--------------------- .nv.compat                --------------------------
	.section	.nv.compat,"",@"SHT_CUDA_COMPAT_INFO"
	.align	4
        /*0000*/ 	.byte	0x02, 0x09, 0x01, 0x00, 0x02, 0x02, 0x04, 0x00, 0x02, 0x05, 0x05, 0x00, 0x03, 0x07, 0x01, 0x01
        /*0010*/ 	.byte	0x02, 0x03, 0x01, 0x00, 0x02, 0x06, 0x01, 0x00, 0x04, 0x0b, 0x08, 0x00, 0x00, 0x00, 0x00, 0x00
        /*0020*/ 	.byte	0x00, 0x00, 0x00, 0x00


//--------------------- .nv.info._ZN7cutlass13device_kernelINS_4gemm6kernel13GemmUniversalIN4cute5tupleIJiiiiEEENS1_10collective13CollectiveMmaINS1_34MainloopSm90TmaGmmaWarpSpecializedILi4ENS5_IJNS4_1CILi1EEESB_SB_EEENS1_35KernelTmaWarpSpecializedCooperativeEEENS5_IJNSA_ILi128EEENSA_ILi256EEESF_EEEaNS5_IJlSB_lEEEaSI_NS4_8TiledMMAINS4_8MMA_AtomIJNS4_4SM904GMMA27MMA_64x256x32_S32S8S8_SS_TNEEEENS4_6LayoutINS5_IJNSA_ILi2EEESB_SB_EEENS5_IJSB_NSA_ILi0EEESS_EEEEENS5_IJNS4_10UnderscoreESV_SV_EEEEENS4_13SM90_TMA_LOADENS4_14ComposedLayoutINS4_7SwizzleILi3ELi4ELi3EEENS4_18smem_ptr_flag_bitsILi8EEENSP_INS5_IJNSA_ILi8EEESF_EEENS5_IJSF_SB_EEEEEEEvNS4_8identityESY_S18_vS19_EENS_8epilogue10collective6detail29Sm90TmaWarpSpecializedAdapterINS1C_15DefaultEpilogueIaSI_SI_NS1B_6thread17LinearCombinationIaLi1EiiLNS1G_9ScaleType4KindE0ELNS_15FloatRoundStyleE2EaEENS1_15EpilogueDefaultEEEEEvvEEEEvNT_6ParamsE --------------------------
	.section	.nv.info._ZN7cutlass13device_kernelINS_4gemm6kernel13GemmUniversalIN4cute5tupleIJiiiiEEENS1_10collective13CollectiveMmaINS1_34MainloopSm90TmaGmmaWarpSpecializedILi4ENS5_IJNS4_1CILi1EEESB_SB_EEENS1_35KernelTmaWarpSpecializedCooperativeEEENS5_IJNSA_ILi128EEENSA_ILi256EEESF_EEEaNS5_IJlSB_lEEEaSI_NS4_8TiledMMAINS4_8MMA_AtomIJNS4_4SM904GMMA27MMA_64x256x32_S32S8S8_SS_TNEEEENS4_6LayoutINS5_IJNSA_ILi2EEESB_SB_EEENS5_IJSB_NSA_ILi0EEESS_EEEEENS5_IJNS4_10UnderscoreESV_SV_EEEEENS4_13SM90_TMA_LOADENS4_14ComposedLayoutINS4_7SwizzleILi3ELi4ELi3EEENS4_18smem_ptr_flag_bitsILi8EEENSP_INS5_IJNSA_ILi8EEESF_EEENS5_IJSF_SB_EEEEEEEvNS4_8identityESY_S18_vS19_EENS_8epilogue10collective6detail29Sm90TmaWarpSpecializedAdapterINS1C_15DefaultEpilogueIaSI_SI_NS1B_6thread17LinearCombinationIaLi1EiiLNS1G_9ScaleType4KindE0ELNS_15FloatRoundStyleE2EaEENS1_15EpilogueDefaultEEEEEvvEEEEvNT_6ParamsE,"",@"SHT_CUDA_INFO"
	.sectionflags	@""
	.align	4


	//----- nvinfo : EIATTR_CUDA_API_VERSION
	.align		4
        /*0000*/ 	.byte	0x04, 0x37
        /*0002*/ 	.short	(.L_21 - .L_20)
.L_20:
        /*0004*/ 	.word	0x00000082


	//----- nvinfo : EIATTR_KPARAM_INFO
	.align		4
.L_21:
        /*0008*/ 	.byte	0x04, 0x17
        /*000a*/ 	.short	(.L_23 - .L_22)
.L_22:
        /*000c*/ 	.word	0x00000000
        /*0010*/ 	.short	0x0000
        /*0012*/ 	.short	0x0070
        /*0014*/ 	.byte	0x00, 0xf0, 0x01, 0x10


	//----- nvinfo : EIATTR_SPARSE_MMA_MASK
	.align		4
.L_23:
        /*0018*/ 	.byte	0x03, 0x50
        /*001a*/ 	.short	0x0000


	//----- nvinfo : EIATTR_MAXREG_COUNT
	.align		4
        /*001c*/ 	.byte	0x03, 0x1b
        /*001e*/ 	.short	0x00a8


	//----- nvinfo : EIATTR_NUM_BARRIERS
	.align		4
        /*0020*/ 	.byte	0x02, 0x4c
        /*0022*/ 	.byte	0x01
	.zero		1


	//----- nvinfo : EIATTR_EXTERNS
	.align		4
        /*0024*/ 	.byte	0x04, 0x0f
        /*0026*/ 	.short	(.L_25 - .L_24)


	//   ....[0]....
	.align		4
.L_24:
        /*0028*/ 	.word	index@(__assertfail)


	//----- nvinfo : EIATTR_MERCURY_ISA_VERSION
	.align		4
.L_25:
        /*002c*/ 	.byte	0x03, 0x5f
        /*002e*/ 	.short	0x0101


	//----- nvinfo : EIATTR_INT_WARP_WIDE_INSTR_OFFSETS
	.align		4
        /*0030*/ 	.byte	0x04, 0x31
        /*0032*/ 	.short	(.L_27 - .L_26)


	//   ....[0]....
.L_26:
        /*0034*/ 	.word	0x000003b0


	//   ....[1]....
        /*0038*/ 	.word	0x000003e0


	//   ....[2]....
        /*003c*/ 	.word	0x000004c0


	//----- nvinfo : EIATTR_COOP_GROUP_MASK_REGIDS
	.align		4
.L_27:
        /*0040*/ 	.byte	0x04, 0x29
        /*0042*/ 	.short	(.L_29 - .L_28)


	//   ....[0]....
.L_28:
        /*0044*/ 	.word	0xffffffff


	//   ....[1]....
        /*0048*/ 	.word	0xffffffff


	//   ....[2]....
        /*004c*/ 	.word	0xffffffff


	//   ....[3]....
        /*0050*/ 	.word	0xffffffff


	//   ....[4]....
        /*0054*/ 	.word	0xffffffff


	//----- nvinfo : EIATTR_COOP_GROUP_INSTR_OFFSETS
	.align		4
.L_29:
        /*0058*/ 	.byte	0x04, 0x28
        /*005a*/ 	.short	(.L_31 - .L_30)


	//   ....[0]....
.L_30:
        /*005c*/ 	.word	0x00000060


	//   ....[1]....
        /*0060*/ 	.word	0x00000070


	//   ....[2]....
        /*0064*/ 	.word	0x00000130


	//   ....[3]....
        /*0068*/ 	.word	0x000002c0


	//   ....[4]....
        /*006c*/ 	.word	0x00000f70


	//----- nvinfo : EIATTR_REG_RECONFIG
	.align		4
.L_31:
        /*0070*/ 	.byte	0x01, 0x54
	.zero		2


	//----- nvinfo : EIATTR_SYSCALL_OFFSETS
	.align		4
        /*0074*/ 	.byte	0x04, 0x46
        /*0076*/ 	.short	(.L_33 - .L_32)


	//   ....[0]....
.L_32:
        /*0078*/ 	.word	0x00001130


	//----- nvinfo : EIATTR_MBARRIER_INSTR_OFFSETS
	.align		4
.L_33:
        /*007c*/ 	.byte	0x04, 0x39
        /*007e*/ 	.short	(.L_35 - .L_34)


	//   ....[0]....
.L_34:
        /*0080*/ 	.word	0x00000230
        /*0084*/ 	.word	0x000000ff
        /*0088*/ 	.word	0x00000000
        /*008c*/ 	.short	0x0100
        /*008e*/ 	.byte	0x08
	.zero		1


	//   ....[1]....
        /*0090*/ 	.word	0x00000240
        /*0094*/ 	.word	0x000000ff
        /*0098*/ 	.word	0x00000020
        /*009c*/ 	.short	0x0100
        /*009e*/ 	.byte	0x08
	.zero		1


	//   ....[2]....
        /*00a0*/ 	.word	0x00000250
        /*00a4*/ 	.word	0x000000ff
        /*00a8*/ 	.word	0x00000008
        /*00ac*/ 	.short	0x0100
        /*00ae*/ 	.byte	0x08
	.zero		1


	//   ....[3]....
        /*00b0*/ 	.word	0x00000260
        /*00b4*/ 	.word	0x000000ff
        /*00b8*/ 	.word	0x00000028
        /*00bc*/ 	.short	0x0100
        /*00be*/ 	.byte	0x08
	.zero		1


	//   ....[4]....
        /*00c0*/ 	.word	0x00000270
        /*00c4*/ 	.word	0x000000ff
        /*00c8*/ 	.word	0x00000010
        /*00cc*/ 	.short	0x0100
        /*00ce*/ 	.byte	0x08
	.zero		1


	//   ....[5]....
        /*00d0*/ 	.word	0x00000280
        /*00d4*/ 	.word	0x000000ff
        /*00d8*/ 	.word	0x00000030
        /*00dc*/ 	.short	0x0100
        /*00de*/ 	.byte	0x08
	.zero		1


	//   ....[6]....
        /*00e0*/ 	.word	0x00000290
        /*00e4*/ 	.word	0x000000ff
        /*00e8*/ 	.word	0x00000018
        /*00ec*/ 	.short	0x0100
        /*00ee*/ 	.byte	0x08
	.zero		1


	//   ....[7]....
        /*00f0*/ 	.word	0x000002a0
        /*00f4*/ 	.word	0x000000ff
        /*00f8*/ 	.word	0x00000038
        /*00fc*/ 	.short	0x0100
        /*00fe*/ 	.byte	0x08
	.zero		1


	//   ....[8]....
        /*0100*/ 	.word	0x00000530
        /*0104*/ 	.word	0x000000ff
        /*0108*/ 	.word	0x00000050
        /*010c*/ 	.short	0x0100
        /*010e*/ 	.byte	0x06
	.zero		1


	//   ....[9]....
        /*0110*/ 	.word	0x00000590
        /*0114*/ 	.word	0x000000ff
        /*0118*/ 	.word	0x00000058
        /*011c*/ 	.short	0x0100
        /*011e*/ 	.byte	0x06
	.zero		1


	//   ....[10]....
        /*0120*/ 	.word	0x00001200
        /*0124*/ 	.word	0x00000003
        /*0128*/ 	.word	0x00000000
        /*012c*/ 	.short	0x010a
        /*012e*/ 	.byte	0x3f
	.zero		1


	//   ....[11]....
        /*0130*/ 	.word	0x00001240
        /*0134*/ 	.word	0x00000003
        /*0138*/ 	.word	0x00000000
        /*013c*/ 	.short	0x010a
        /*013e*/ 	.byte	0x3f
	.zero		1


	//   ....[12]....
        /*0140*/ 	.word	0x00001610
        /*0144*/ 	.word	0x00000005
        /*0148*/ 	.word	0x00000000
        /*014c*/ 	.short	0x010a
        /*014e*/ 	.byte	0x3f
	.zero		1


	//   ....[13]....
        /*0150*/ 	.word	0x00001650
        /*0154*/ 	.word	0x00000005
        /*0158*/ 	.word	0x00000000
        /*015c*/ 	.short	0x010a
        /*015e*/ 	.byte	0x3f
	.zero		1


	//   ....[14]....
        /*0160*/ 	.word	0x000018b0
        /*0164*/ 	.word	0x00000004
        /*0168*/ 	.word	0x00000000
        /*016c*/ 	.short	0x0101
        /*016e*/ 	.byte	0x3f
	.zero		1


	//   ....[15]....
        /*0170*/ 	.word	0x00001a70
        /*0174*/ 	.word	0x00000000
        /*0178*/ 	.word	0x00000000
        /*017c*/ 	.short	0x0101
        /*017e*/ 	.byte	0x3f
	.zero		1


	//   ....[16]....
        /*0180*/ 	.word	0x00009010
        /*0184*/ 	.word	0x0000000c
        /*0188*/ 	.word	0x00000020
        /*018c*/ 	.short	0x010a
        /*018e*/ 	.byte	0x3f
	.zero		1


	//   ....[17]....
        /*0190*/ 	.word	0x000093d0
        /*0194*/ 	.word	0x00000005
        /*0198*/ 	.word	0x00000058
        /*019c*/ 	.short	0x0101
        /*019e*/ 	.byte	0x3f
	.zero		1


	//   ....[18]....
        /*01a0*/ 	.word	0x00009ad0
        /*01a4*/ 	.word	0x00000007
        /*01a8*/ 	.word	0x00000000
        /*01ac*/ 	.short	0x010a
        /*01ae*/ 	.byte	0x3f
	.zero		1


	//   ....[19]....
        /*01b0*/ 	.word	0x00009b50
        /*01b4*/ 	.word	0x00000006
        /*01b8*/ 	.word	0x00000000
        /*01bc*/ 	.short	0x010a
        /*01be*/ 	.byte	0x3f
	.zero		1


	//   ....[20]....
        /*01c0*/ 	.word	0x00009be0
        /*01c4*/ 	.word	0x00000007
        /*01c8*/ 	.word	0x00000000
        /*01cc*/ 	.short	0x010a
        /*01ce*/ 	.byte	0x3f
	.zero		1


	//   ....[21]....
        /*01d0*/ 	.word	0x00009c70
        /*01d4*/ 	.word	0x00000005
        /*01d8*/ 	.word	0x00000000
        /*01dc*/ 	.short	0x010a
        /*01de*/ 	.byte	0x3f
	.zero		1


	//   ....[22]....
        /*01e0*/ 	.word	0x00009cd0
        /*01e4*/ 	.word	0x00000003
        /*01e8*/ 	.word	0x00000000
        /*01ec*/ 	.short	0x010a
        /*01ee*/ 	.byte	0x3f
	.zero		1


	//   ....[23]....
        /*01f0*/ 	.word	0x00009d20
        /*01f4*/ 	.word	0x00000005
        /*01f8*/ 	.word	0x00000000
        /*01fc*/ 	.short	0x010a
        /*01fe*/ 	.byte	0x3f
	.zero		1


	//   ....[24]....
        /*0200*/ 	.word	0x00009df0
        /*0204*/ 	.word	0x0000000c
        /*0208*/ 	.word	0x00000020
        /*020c*/ 	.short	0x010a
        /*020e*/ 	.byte	0x3f
	.zero		1


	//   ....[25]....
        /*0210*/ 	.word	0x00009ec0
        /*0214*/ 	.word	0x00000007
        /*0218*/ 	.word	0x00000000
        /*021c*/ 	.short	0x010a
        /*021e*/ 	.byte	0x3f
	.zero		1


	//   ....[26]....
        /*0220*/ 	.word	0x00009f10
        /*0224*/ 	.word	0x00000006
        /*0228*/ 	.word	0x00000000
        /*022c*/ 	.short	0x010a
        /*022e*/ 	.byte	0x3f
	.zero		1


	//   ....[27]....
        /*0230*/ 	.word	0x00009f60
        /*0234*/ 	.word	0x00000007
        /*0238*/ 	.word	0x00000000
        /*023c*/ 	.short	0x010a
        /*023e*/ 	.byte	0x3f
	.zero		1


	//----- nvinfo : EIATTR_NUM_MBARRIERS
	.align		4
.L_35:
        /*0240*/ 	.byte	0x03, 0x38
        /*0242*/ 	.short	0x000a


	//----- nvinfo : EIATTR_EXIT_INSTR_OFFSETS
	.align		4
        /*0244*/ 	.byte	0x04, 0x1c
        /*0246*/ 	.short	(.L_37 - .L_36)


	//   ....[0]....
.L_36:
        /*0248*/ 	.word	0x000005e0


	//   ....[1]....
        /*024c*/ 	.word	0x00000eb0


	//   ....[2]....
        /*0250*/ 	.word	0x00008680


	//   ....[3]....
        /*0254*/ 	.word	0x00008cb0


	//   ....[4]....
        /*0258*/ 	.word	0x00009cc0


	//----- nvinfo : EIATTR_MAX_THREADS
	.align		4
.L_37:
        /*025c*/ 	.byte	0x04, 0x05
        /*025e*/ 	.short	(.L_39 - .L_38)
.L_38:
        /*0260*/ 	.word	0x00000180
        /*0264*/ 	.word	0x00000001
        /*0268*/ 	.word	0x00000001


	//----- nvinfo : EIATTR_CRS_STACK_SIZE
	.align		4
.L_39:
        /*026c*/ 	.byte	0x04, 0x1e
        /*026e*/ 	.short	(.L_41 - .L_40)
.L_40:
        /*0270*/ 	.word	0x00000000


	//----- nvinfo : EIATTR_CBANK_PARAM_SIZE
	.align		4
.L_41:
        /*0274*/ 	.byte	0x03, 0x19
        /*0276*/ 	.short	0x0470


	//----- nvinfo : EIATTR_PARAM_CBANK
	.align		4
        /*0278*/ 	.byte	0x04, 0x0a
        /*027a*/ 	.short	(.L_43 - .L_42)
	.align		4
.L_42:
        /*027c*/ 	.word	index@(.nv.constant0._ZN7cutlass13device_kernelINS_4gemm6kernel13GemmUniversalIN4cute5tupleIJiiiiEEENS1_10collective13CollectiveMmaINS1_34MainloopSm90TmaGmmaWarpSpecializedILi4ENS5_IJNS4_1CILi1EEESB_SB_EEENS1_35KernelTmaWarpSpecializedCooperativeEEENS5_IJNSA_ILi128EEENSA_ILi256EEESF_EEEaNS5_IJlSB_lEEEaSI_NS4_8TiledMMAINS4_8MMA_AtomIJNS4_4SM904GMMA27MMA_64x256x32_S32S8S8_SS_TNEEEENS4_6LayoutINS5_IJNSA_ILi2EEESB_SB_EEENS5_IJSB_NSA_ILi0EEESS_EEEEENS5_IJNS4_10UnderscoreESV_SV_EEEEENS4_13SM90_TMA_LOADENS4_14ComposedLayoutINS4_7SwizzleILi3ELi4ELi3EEENS4_18smem_ptr_flag_bitsILi8EEENSP_INS5_IJNSA_ILi8EEESF_EEENS5_IJSF_SB_EEEEEEEvNS4_8identityESY_S18_vS19_EENS_8epilogue10collective6detail29Sm90TmaWarpSpecializedAdapterINS1C_15DefaultEpilogueIaSI_SI_NS1B_6thread17LinearCombinationIaLi1EiiLNS1G_9ScaleType4KindE0ELNS_15FloatRoundStyleE2EaEENS1_15EpilogueDefaultEEEEEvvEEEEvNT_6ParamsE)
        /*0280*/ 	.short	0x0210
        /*0282*/ 	.short	0x0470


	//----- nvinfo : EIATTR_SW_WAR
	.align		4
.L_43:
        /*0284*/ 	.byte	0x04, 0x36
        /*0286*/ 	.short	(.L_45 - .L_44)
.L_44:
        /*0288*/ 	.word	0x00000008
.L_45:


//--------------------- .nv.callgraph             --------------------------
	.section	.nv.callgraph,"",@"SHT_CUDA_CALLGRAPH"
	.align	4
	.sectionentsize	8
	.align		4
        /*0000*/ 	.word	0x00000000
	.align		4
        /*0004*/ 	.word	0xffffffff
	.align		4
        /*0008*/ 	.word	index@(_ZN7cutlass13device_kernelINS_4gemm6kernel13GemmUniversalIN4cute5tupleIJiiiiEEENS1_10collective13CollectiveMmaINS1_34MainloopSm90TmaGmmaWarpSpecializedILi4ENS5_IJNS4_1CILi1EEESB_SB_EEENS1_35KernelTmaWarpSpecializedCooperativeEEENS5_IJNSA_ILi128EEENSA_ILi256EEESF_EEEaNS5_IJlSB_lEEEaSI_NS4_8TiledMMAINS4_8MMA_AtomIJNS4_4SM904GMMA27MMA_64x256x32_S32S8S8_SS_TNEEEENS4_6LayoutINS5_IJNSA_ILi2EEESB_SB_EEENS5_IJSB_NSA_ILi0EEESS_EEEEENS5_IJNS4_10UnderscoreESV_SV_EEEEENS4_13SM90_TMA_LOADENS4_14ComposedLayoutINS4_7SwizzleILi3ELi4ELi3EEENS4_18smem_ptr_flag_bitsILi8EEENSP_INS5_IJNSA_ILi8EEESF_EEENS5_IJSF_SB_EEEEEEEvNS4_8identityESY_S18_vS19_EENS_8epilogue10collective6detail29Sm90TmaWarpSpecializedAdapterINS1C_15DefaultEpilogueIaSI_SI_NS1B_6thread17LinearCombinationIaLi1EiiLNS1G_9ScaleType4KindE0ELNS_15FloatRoundStyleE2EaEENS1_15EpilogueDefaultEEEEEvvEEEEvNT_6ParamsE)
	.align		4
        /*000c*/ 	.word	index@(__assertfail)
	.align		4
        /*0010*/ 	.word	0x00000000
	.align		4
        /*0014*/ 	.word	0xfffffffe
	.align		4
        /*0018*/ 	.word	0x00000000
	.align		4
        /*001c*/ 	.word	0xfffffffd
	.align		4
        /*0020*/ 	.word	0x00000000
	.align		4
        /*0024*/ 	.word	0xfffffffc


//--------------------- .nv.constant4             --------------------------
	.section	.nv.constant4,"a",@progbits
	.align	8
	.align		8
.nv.constant4:
        /*0000*/ 	.dword	__assertfail
	.align		8
        /*0008*/ 	.dword	__unnamed_1
	.align		8
        /*0010*/ 	.dword	_ZN39_INTERNAL_552d2d9c_4_k_cu_0c3e89db_59184cuda3std3__45__cpo5beginE
	.align		8
        /*0018*/ 	.dword	_ZN39_INTERNAL_552d2d9c_4_k_cu_0c3e89db_59184cuda3std3__45__cpo3endE
	.align		8
        /*0020*/ 	.dword	_ZN39_INTERNAL_552d2d9c_4_k_cu_0c3e89db_59184cuda3std3__45__cpo6cbeginE
	.align		8
        /*0028*/ 	.dword	_ZN39_INTERNAL_552d2d9c_4_k_cu_0c3e89db_59184cuda3std3__45__cpo4cendE
	.align		8
        /*0030*/ 	.dword	_ZN39_INTERNAL_552d2d9c_4_k_cu_0c3e89db_59184cuda3std3__441_GLOBAL__N__552d2d9c_4_k_cu_0c3e89db_59186ignoreE
	.align		8
        /*0038*/ 	.dword	_ZN39_INTERNAL_552d2d9c_4_k_cu_0c3e89db_59184cuda3std3__419piecewise_constructE
	.align		8
        /*0040*/ 	.dword	_ZN39_INTERNAL_552d2d9c_4_k_cu_0c3e89db_59184cuda3std3__48in_placeE
	.align		8
        /*0048*/ 	.dword	_ZN39_INTERNAL_552d2d9c_4_k_cu_0c3e89db_59184cuda3std6ranges3__45__cpo4swapE
	.align		8
        /*0050*/ 	.dword	_ZN39_INTERNAL_552d2d9c_4_k_cu_0c3e89db_59184cuda3std6ranges3__45__cpo9iter_moveE
	.align		8
        /*0058*/ 	.dword	_ZN39_INTERNAL_552d2d9c_4_k_cu_0c3e89db_59184cute7productE
	.align		8
        /*0060*/ 	.dword	_ZN39_INTERNAL_552d2d9c_4_k_cu_0c3e89db_59184cute1_E
	.align		8
        /*0068*/ 	.dword	$str$22
	.align		8
        /*0070*/ 	.dword	$str$23


//--------------------- .text._ZN7cutlass13device_kernelINS_4gemm6kernel13GemmUniversalIN4cute5tupleIJiiiiEEENS1_10collective13CollectiveMmaINS1_34MainloopSm90TmaGmmaWarpSpecializedILi4ENS5_IJNS4_1CILi1EEESB_SB_EEENS1_35KernelTmaWarpSpecializedCooperativeEEENS5_IJNSA_ILi128EEENSA_ILi256EEESF_EEEaNS5_IJlSB_lEEEaSI_NS4_8TiledMMAINS4_8MMA_AtomIJNS4_4SM904GMMA27MMA_64x256x32_S32S8S8_SS_TNEEEENS4_6LayoutINS5_IJNSA_ILi2EEESB_SB_EEENS5_IJSB_NSA_ILi0EEESS_EEEEENS5_IJNS4_10UnderscoreESV_SV_EEEEENS4_13SM90_TMA_LOADENS4_14ComposedLayoutINS4_7SwizzleILi3ELi4ELi3EEENS4_18smem_ptr_flag_bitsILi8EEENSP_INS5_IJNSA_ILi8EEESF_EEENS5_IJSF_SB_EEEEEEEvNS4_8identityESY_S18_vS19_EENS_8epilogue10collective6detail29Sm90TmaWarpSpecializedAdapterINS1C_15DefaultEpilogueIaSI_SI_NS1B_6thread17LinearCombinationIaLi1EiiLNS1G_9ScaleType4KindE0ELNS_15FloatRoundStyleE2EaEENS1_15EpilogueDefaultEEEEEvvEEEEvNT_6ParamsE --------------------------
	.section	.text._ZN7cutlass13device_kernelINS_4gemm6kernel13GemmUniversalIN4cute5tupleIJiiiiEEENS1_10collective13CollectiveMmaINS1_34MainloopSm90TmaGmmaWarpSpecializedILi4ENS5_IJNS4_1CILi1EEESB_SB_EEENS1_35KernelTmaWarpSpecializedCooperativeEEENS5_IJNSA_ILi128EEENSA_ILi256EEESF_EEEaNS5_IJlSB_lEEEaSI_NS4_8TiledMMAINS4_8MMA_AtomIJNS4_4SM904GMMA27MMA_64x256x32_S32S8S8_SS_TNEEEENS4_6LayoutINS5_IJNSA_ILi2EEESB_SB_EEENS5_IJSB_NSA_ILi0EEESS_EEEEENS5_IJNS4_10UnderscoreESV_SV_EEEEENS4_13SM90_TMA_LOADENS4_14ComposedLayoutINS4_7SwizzleILi3ELi4ELi3EEENS4_18smem_ptr_flag_bitsILi8EEENSP_INS5_IJNSA_ILi8EEESF_EEENS5_IJSF_SB_EEEEEEEvNS4_8identityESY_S18_vS19_EENS_8epilogue10collective6detail29Sm90TmaWarpSpecializedAdapterINS1C_15DefaultEpilogueIaSI_SI_NS1B_6thread17LinearCombinationIaLi1EiiLNS1G_9ScaleType4KindE0ELNS_15FloatRoundStyleE2EaEENS1_15EpilogueDefaultEEEEEvvEEEEvNT_6ParamsE,"ax",@progbits
	.align	128
.text._ZN7cutlass13device_kernelINS_4gemm6kernel13GemmUniversalIN4cute5tupleIJiiiiEEENS1_10collective13CollectiveMmaINS1_34MainloopSm90TmaGmmaWarpSpecializedILi4ENS5_IJNS4_1CILi1EEESB_SB_EEENS1_35KernelTmaWarpSpecializedCooperativeEEENS5_IJNSA_ILi128EEENSA_ILi256EEESF_EEEaNS5_IJlSB_lEEEaSI_NS4_8TiledMMAINS4_8MMA_AtomIJNS4_4SM904GMMA27MMA_64x256x32_S32S8S8_SS_TNEEEENS4_6LayoutINS5_IJNSA_ILi2EEESB_SB_EEENS5_IJSB_NSA_ILi0EEESS_EEEEENS5_IJNS4_10UnderscoreESV_SV_EEEEENS4_13SM90_TMA_LOADENS4_14ComposedLayoutINS4_7SwizzleILi3ELi4ELi3EEENS4_18smem_ptr_flag_bitsILi8EEENSP_INS5_IJNSA_ILi8EEESF_EEENS5_IJSF_SB_EEEEEEEvNS4_8identityESY_S18_vS19_EENS_8epilogue10collective6detail29Sm90TmaWarpSpecializedAdapterINS1C_15DefaultEpilogueIaSI_SI_NS1B_6thread17LinearCombinationIaLi1EiiLNS1G_9ScaleType4KindE0ELNS_15FloatRoundStyleE2EaEENS1_15EpilogueDefaultEEEEEvvEEEEvNT_6ParamsE:
        .type           _ZN7cutlass13device_kernelINS_4gemm6kernel13GemmUniversalIN4cute5tupleIJiiiiEEENS1_10collective13CollectiveMmaINS1_34MainloopSm90TmaGmmaWarpSpecializedILi4ENS5_IJNS4_1CILi1EEESB_SB_EEENS1_35KernelTmaWarpSpecializedCooperativeEEENS5_IJNSA_ILi128EEENSA_ILi256EEESF_EEEaNS5_IJlSB_lEEEaSI_NS4_8TiledMMAINS4_8MMA_AtomIJNS4_4SM904GMMA27MMA_64x256x32_S32S8S8_SS_TNEEEENS4_6LayoutINS5_IJNSA_ILi2EEESB_SB_EEENS5_IJSB_NSA_ILi0EEESS_EEEEENS5_IJNS4_10UnderscoreESV_SV_EEEEENS4_13SM90_TMA_LOADENS4_14ComposedLayoutINS4_7SwizzleILi3ELi4ELi3EEENS4_18smem_ptr_flag_bitsILi8EEENSP_INS5_IJNSA_ILi8EEESF_EEENS5_IJSF_SB_EEEEEEEvNS4_8identityESY_S18_vS19_EENS_8epilogue10collective6detail29Sm90TmaWarpSpecializedAdapterINS1C_15DefaultEpilogueIaSI_SI_NS1B_6thread17LinearCombinationIaLi1EiiLNS1G_9ScaleType4KindE0ELNS_15FloatRoundStyleE2EaEENS1_15EpilogueDefaultEEEEEvvEEEEvNT_6ParamsE,@function
        .size           _ZN7cutlass13device_kernelINS_4gemm6kernel13GemmUniversalIN4cute5tupleIJiiiiEEENS1_10collective13CollectiveMmaINS1_34MainloopSm90TmaGmmaWarpSpecializedILi4ENS5_IJNS4_1CILi1EEESB_SB_EEENS1_35KernelTmaWarpSpecializedCooperativeEEENS5_IJNSA_ILi128EEENSA_ILi256EEESF_EEEaNS5_IJlSB_lEEEaSI_NS4_8TiledMMAINS4_8MMA_AtomIJNS4_4SM904GMMA27MMA_64x256x32_S32S8S8_SS_TNEEEENS4_6LayoutINS5_IJNSA_ILi2EEESB_SB_EEENS5_IJSB_NSA_ILi0EEESS_EEEEENS5_IJNS4_10UnderscoreESV_SV_EEEEENS4_13SM90_TMA_LOADENS4_14ComposedLayoutINS4_7SwizzleILi3ELi4ELi3EEENS4_18smem_ptr_flag_bitsILi8EEENSP_INS5_IJNSA_ILi8EEESF_EEENS5_IJSF_SB_EEEEEEEvNS4_8identityESY_S18_vS19_EENS_8epilogue10collective6detail29Sm90TmaWarpSpecializedAdapterINS1C_15DefaultEpilogueIaSI_SI_NS1B_6thread17LinearCombinationIaLi1EiiLNS1G_9ScaleType4KindE0ELNS_15FloatRoundStyleE2EaEENS1_15EpilogueDefaultEEEEEvvEEEEvNT_6ParamsE,(.L_x_326 - _ZN7cutlass13device_kernelINS_4gemm6kernel13GemmUniversalIN4cute5tupleIJiiiiEEENS1_10collective13CollectiveMmaINS1_34MainloopSm90TmaGmmaWarpSpecializedILi4ENS5_IJNS4_1CILi1EEESB_SB_EEENS1_35KernelTmaWarpSpecializedCooperativeEEENS5_IJNSA_ILi128EEENSA_ILi256EEESF_EEEaNS5_IJlSB_lEEEaSI_NS4_8TiledMMAINS4_8MMA_AtomIJNS4_4SM904GMMA27MMA_64x256x32_S32S8S8_SS_TNEEEENS4_6LayoutINS5_IJNSA_ILi2EEESB_SB_EEENS5_IJSB_NSA_ILi0EEESS_EEEEENS5_IJNS4_10UnderscoreESV_SV_EEEEENS4_13SM90_TMA_LOADENS4_14ComposedLayoutINS4_7SwizzleILi3ELi4ELi3EEENS4_18smem_ptr_flag_bitsILi8EEENSP_INS5_IJNSA_ILi8EEESF_EEENS5_IJSF_SB_EEEEEEEvNS4_8identityESY_S18_vS19_EENS_8epilogue10collective6detail29Sm90TmaWarpSpecializedAdapterINS1C_15DefaultEpilogueIaSI_SI_NS1B_6thread17LinearCombinationIaLi1EiiLNS1G_9ScaleType4KindE0ELNS_15FloatRoundStyleE2EaEENS1_15EpilogueDefaultEEEEEvvEEEEvNT_6ParamsE)
        .other          _ZN7cutlass13device_kernelINS_4gemm6kernel13GemmUniversalIN4cute5tupleIJiiiiEEENS1_10collective13CollectiveMmaINS1_34MainloopSm90TmaGmmaWarpSpecializedILi4ENS5_IJNS4_1CILi1EEESB_SB_EEENS1_35KernelTmaWarpSpecializedCooperativeEEENS5_IJNSA_ILi128EEENSA_ILi256EEESF_EEEaNS5_IJlSB_lEEEaSI_NS4_8TiledMMAINS4_8MMA_AtomIJNS4_4SM904GMMA27MMA_64x256x32_S32S8S8_SS_TNEEEENS4_6LayoutINS5_IJNSA_ILi2EEESB_SB_EEENS5_IJSB_NSA_ILi0EEESS_EEEEENS5_IJNS4_10UnderscoreESV_SV_EEEEENS4_13SM90_TMA_LOADENS4_14ComposedLayoutINS4_7SwizzleILi3ELi4ELi3EEENS4_18smem_ptr_flag_bitsILi8EEENSP_INS5_IJNSA_ILi8EEESF_EEENS5_IJSF_SB_EEEEEEEvNS4_8identityESY_S18_vS19_EENS_8epilogue10collective6detail29Sm90TmaWarpSpecializedAdapterINS1C_15DefaultEpilogueIaSI_SI_NS1B_6thread17LinearCombinationIaLi1EiiLNS1G_9ScaleType4KindE0ELNS_15FloatRoundStyleE2EaEENS1_15EpilogueDefaultEEEEEvvEEEEvNT_6ParamsE,@"STO_CUDA_ENTRY STV_DEFAULT"
_ZN7cutlass13device_kernelINS_4gemm6kernel13GemmUniversalIN4cute5tupleIJiiiiEEENS1_10collective13CollectiveMmaINS1_34MainloopSm90TmaGmmaWarpSpecializedILi4ENS5_IJNS4_1CILi1EEESB_SB_EEENS1_35KernelTmaWarpSpecializedCooperativeEEENS5_IJNSA_ILi128EEENSA_ILi256EEESF_EEEaNS5_IJlSB_lEEEaSI_NS4_8TiledMMAINS4_8MMA_AtomIJNS4_4SM904GMMA27MMA_64x256x32_S32S8S8_SS_TNEEEENS4_6LayoutINS5_IJNSA_ILi2EEESB_SB_EEENS5_IJSB_NSA_ILi0EEESS_EEEEENS5_IJNS4_10UnderscoreESV_SV_EEEEENS4_13SM90_TMA_LOADENS4_14ComposedLayoutINS4_7SwizzleILi3ELi4ELi3EEENS4_18smem_ptr_flag_bitsILi8EEENSP_INS5_IJNSA_ILi8EEESF_EEENS5_IJSF_SB_EEEEEEEvNS4_8identityESY_S18_vS19_EENS_8epilogue10collective6detail29Sm90TmaWarpSpecializedAdapterINS1C_15DefaultEpilogueIaSI_SI_NS1B_6thread17LinearCombinationIaLi1EiiLNS1G_9ScaleType4KindE0ELNS_15FloatRoundStyleE2EaEENS1_15EpilogueDefaultEEEEEvvEEEEvNT_6ParamsE:
[----:B------:R-:W0:Y:S01]  /*0000*/  LDC R1, c[0x0][0x28] ;  /* 0x00000a00ff017b82 */ /* 0x000e220000000800 */
[----:B------:R-:W1:Y:S01]  /*0010*/  S2R R18, SR_TID.X ;  /* 0x0000000000127919 */ /* 0x000e620000002100 */
[----:B------:R-:W-:Y:S01]  /*0020*/  ELECT P0, URZ, PT ;  /* 0x00000000003f782f */ /* 0x000fe20003800000 */
[----:B------:R-:W-:Y:S01]  /*0030*/  BSSY B0, `(.L_x_0) ;  /* 0x000000f000007945 */ /* 0x000fe20003800000 */
[--C-:B-1----:R-:W-:Y:S02]  /*0040*/  SHF.R.U32.HI R0, RZ, 0x5, R18.reuse ;  /* 0x00000005ff007819 */ /* 0x102fe40000011612 */
[----:B------:R-:W-:-:S03]  /*0050*/  SHF.R.U32.HI R2, RZ, 0x7, R18 ;  /* 0x00000007ff027819 */ /* 0x000fc60000011612 */
[----:B------:R-:W1:Y:S04]  /*0060*/  SHFL.IDX PT, R5, R0, RZ, 0x1f ;  /* 0x00001fff00057589 */ /* 0x000e6800000e0000 */
[----:B------:R2:W3:Y:S01]  /*0070*/  SHFL.IDX PT, R8, R2, RZ, 0x1f ;  /* 0x00001fff02087589 */ /* 0x0004e200000e0000 */
[----:B-1----:R-:W-:-:S13]  /*0080*/  ISETP.NE.OR P0, PT, R5, RZ, !P0 ;  /* 0x000000ff0500720c */ /* 0x002fda0004705670 */
[----:B0-23--:R-:W-:Y:S05]  /*0090*/  @P0 BRA `(.L_x_1) ;  /* 0x0000000000200947 */ /* 0x00dfea0003800000 */
[----:B------:R-:W-:Y:S02]  /*00a0*/  ULDC.64 UR4, c[0x0][0x198] ;  /* 0x0000660000047ab9 */ /* 0x000fe40000000a00 */
[----:B------:R-:W-:Y:S02]  /*00b0*/  UIADD3 UR6, UP0, UR4, 0xf0, URZ ;  /* 0x000000f004067890 */ /* 0x000fe4000ff1e03f */
[----:B------:R-:W-:Y:S02]  /*00c0*/  UIADD3 UR4, UP1, UR4, 0x1f0, URZ ;  /* 0x000001f004047890 */ /* 0x000fe4000ff3e03f */
[----:B------:R-:W-:Y:S02]  /*00d0*/  UIADD3.X UR7, URZ, UR5, URZ, UP0, !UPT ;  /* 0x000000053f077290 */ /* 0x000fe400087fe43f */
[----:B------:R-:W-:-:S07]  /*00e0*/  UIADD3.X UR5, URZ, UR5, URZ, UP1, !UPT ;  /* 0x000000053f057290 */ /* 0x000fce0008ffe43f */
[----:B------:R0:W-:Y:S02]  /*00f0*/  UTMACCTL.PF [UR6] ;  /* 0x00000000060079b9 */ /* 0x0001e40008040000 */
[----:B------:R0:W-:Y:S02]  /*0100*/  UTMACCTL.PF [UR4] ;  /* 0x00000000040079b9 */ /* 0x0001e40008040000 */
[----:B0-----:R-:W-:Y:S01]  /*0110*/  NOP ;  /* 0x0000000000007918 */ /* 0x001fe20000000000 */
.L_x_1:
[----:B------:R-:W-:Y:S05]  /*0120*/  BSYNC B0 ;  /* 0x0000000000007941 */ /* 0x000fea0003800000 */
.L_x_0:
[----:B------:R-:W0:Y:S02]  /*0130*/  SHFL.IDX PT, R2, R0, RZ, 0x1f ;  /* 0x00001fff00027589 */ /* 0x000e2400000e0000 */
[----:B0-----:R-:W-:-:S13]  /*0140*/  ISETP.NE.AND P0, PT, R2, RZ, PT ;  /* 0x000000ff0200720c */ /* 0x001fda0003f05270 */
[----:B------:R-:W-:Y:S05]  /*0150*/  @P0 BRA `(.L_x_2) ;  /* 0x0000000000580947 */ /* 0x000fea0003800000 */
[----:B------:R-:W0:Y:S01]  /*0160*/  S2UR UR8, SR_CgaCtaId ;  /* 0x00000000000879c3 */ /* 0x000e220000008800 */
[----:B------:R-:W-:Y:S01]  /*0170*/  UMOV UR4, 0x400 ;  /* 0x0000040000047882 */ /* 0x000fe20000000000 */
[----:B------:R-:W-:Y:S01]  /*0180*/  UMOV UR5, 0x1 ;  /* 0x0000000100057882 */ /* 0x000fe20000000000 */
[----:B------:R-:W-:Y:S01]  /*0190*/  UMOV UR6, 0x100 ;  /* 0x0000010000067882 */ /* 0x000fe20000000000 */
[----:B------:R-:W-:Y:S01]  /*01a0*/  ELECT P0, URZ, PT ;  /* 0x00000000003f782f */ /* 0x000fe20003800000 */
[----:B------:R-:W-:-:S04]  /*01b0*/  UIADD3 UR6, -UR6, 0x100000, URZ ;  /* 0x0010000006067890 */ /* 0x000fc8000fffe13f */
[----:B------:R-:W-:Y:S02]  /*01c0*/  USHF.L.U32 UR7, UR6, 0xb, URZ ;  /* 0x0000000b06077899 */ /* 0x000fe4000800063f */
[----:B------:R-:W-:Y:S02]  /*01d0*/  USHF.L.U32 UR6, UR6, 0x1, URZ ;  /* 0x0000000106067899 */ /* 0x000fe4000800063f */
[----:B0-----:R-:W-:Y:S02]  /*01e0*/  ULEA UR8, UR8, UR4, 0x18 ;  /* 0x0000000408087291 */ /* 0x001fe4000f8ec03f */
[----:B------:R-:W-:-:S04]  /*01f0*/  UIADD3 UR4, -UR5, 0x100000, URZ ;  /* 0x0010000005047890 */ /* 0x000fc8000fffe13f */
[----:B------:R-:W-:Y:S02]  /*0200*/  USHF.L.U32 UR5, UR4, 0xb, URZ ;  /* 0x0000000b04057899 */ /* 0x000fe4000800063f */
[----:B------:R-:W-:Y:S01]  /*0210*/  USHF.L.U32 UR4, UR4, 0x1, URZ ;  /* 0x0000000104047899 */ /* 0x000fe2000800063f */
[----:B------:R-:W0:Y:S11]  /*0220*/  FENCE.VIEW.ASYNC.S ;  /* 0x00000000000073c6 */ /* 0x000e360000000000 */
[----:B0-----:R0:W1:Y:S01]  /*0230*/  SYNCS.EXCH.64 URZ, [UR8], UR4 ;  /* 0x00000004083f75b2 */ /* 0x0010620008000100 */
[----:B------:R0:W2:Y:S01]  /*0240*/  SYNCS.EXCH.64 URZ, [UR8+0x20], UR6 ;  /* 0x00002006083f75b2 */ /* 0x0000a20008000100 */
[----:B------:R0:W3:Y:S01]  /*0250*/  SYNCS.EXCH.64 URZ, [UR8+0x8], UR4 ;  /* 0x00000804083f75b2 */ /* 0x0000e20008000100 */
[----:B------:R0:W4:Y:S01]  /*0260*/  SYNCS.EXCH.64 URZ, [UR8+0x28], UR6 ;  /* 0x00002806083f75b2 */ /* 0x0001220008000100 */
[----:B------:R0:W0:Y:S01]  /*0270*/  SYNCS.EXCH.64 URZ, [UR8+0x10], UR4 ;  /* 0x00001004083f75b2 */ /* 0x0000220008000100 */
[----:B------:R0:W0:Y:S01]  /*0280*/  SYNCS.EXCH.64 URZ, [UR8+0x30], UR6 ;  /* 0x00003006083f75b2 */ /* 0x0000220008000100 */
[----:B------:R0:W0:Y:S01]  /*0290*/  SYNCS.EXCH.64 URZ, [UR8+0x18], UR4 ;  /* 0x00001804083f75b2 */ /* 0x0000220008000100 */
[----:B------:R0:W0:Y:S01]  /*02a0*/  SYNCS.EXCH.64 URZ, [UR8+0x38], UR6 ;  /* 0x00003806083f75b2 */ /* 0x0000220008000100 */
[----:B------:R-:W-:Y:S01]  /*02b0*/  NOP ;  /* 0x0000000000007918 */ /* 0x000fe20000000000 */
.L_x_2:
[----:B------:R-:W5:Y:S01]  /*02c0*/  SHFL.IDX PT, R0, R0, RZ, 0x1f ;  /* 0x00001fff00007589 */ /* 0x000f6200000e0000 */
[----:B------:R-:W-:Y:S01]  /*02d0*/  ELECT P0, URZ, PT ;  /* 0x00000000003f782f */ /* 0x000fe20003800000 */
[----:B------:R-:W1:Y:S01]  /*02e0*/  LDC R2, c[0x0][0x65c] ;  /* 0x00019700ff027b82 */ /* 0x000e620000000800 */
[----:B------:R-:W-:Y:S01]  /*02f0*/  SHF.R.S32.HI R6, RZ, 0x1f, R5 ;  /* 0x0000001fff067819 */ /* 0x000fe20000011405 */
[----:B------:R-:W2:Y:S01]  /*0300*/  S2R R3, SR_CTAID.Y ;  /* 0x0000000000037919 */ /* 0x000ea20000002600 */
[----:B0-----:R-:W-:Y:S01]  /*0310*/  UMOV UR4, 0x20 ;  /* 0x0000002000047882 */ /* 0x001fe20000000000 */
[----:B------:R-:W-:Y:S01]  /*0320*/  ISETP.NE.AND P2, PT, R8, RZ, PT ;  /* 0x000000ff0800720c */ /* 0x000fe20003f45270 */
[----:B------:R-:W-:Y:S01]  /*0330*/  NOP ;  /* 0x0000000000007918 */ /* 0x000fe20000000000 */
[----:B------:R-:W0:Y:S01]  /*0340*/  S2R R4, SR_CTAID.X ;  /* 0x0000000000047919 */ /* 0x000e220000002500 */
[----:B------:R-:W-:Y:S01]  /*0350*/  LEA.HI R6, R6, R5, RZ, 0x2 ;  /* 0x0000000506067211 */ /* 0x000fe200078f10ff */
[----:B------:R-:W-:Y:S01]  /*0360*/  NOP ;  /* 0x0000000000007918 */ /* 0x000fe20000000000 */
[----:B-----5:R-:W-:-:S02]  /*0370*/  ISETP.NE.OR P0, PT, R0, RZ, !P0 ;  /* 0x000000ff0000720c */ /* 0x020fc40004705670 */
[----:B-1----:R-:W-:-:S04]  /*0380*/  ISETP.NE.AND P3, PT, R2, 0x1, PT ;  /* 0x000000010200780c */ /* 0x002fc80003f65270 */
[----:B------:R-:W-:Y:S02]  /*0390*/  P2R R0, PR, RZ, 0x8 ;  /* 0x00000008ff007803 */ /* 0x000fe40000000000 */
[----:B------:R-:W-:-:S05]  /*03a0*/  LOP3.LUT R0, R6, 0xfffffffc, RZ, 0xc0, !PT ;  /* 0xfffffffc06007812 */ /* 0x000fca00078ec0ff */
[----:B------:R-:W-:Y:S01]  /*03b0*/  VOTEU.ALL UP0, P0 ;  /* 0x00000000003f7886 */ /* 0x000fe20000000000 */
[----:B------:R-:W-:Y:S01]  /*03c0*/  IMAD.IADD R0, R5, 0x1, -R0 ;  /* 0x0000000105007824 */ /* 0x000fe200078e0a00 */
[----:B------:R-:W0:Y:S01]  /*03d0*/  @P3 LDC R17, c[0x0][0x10] ;  /* 0x00000400ff113b82 */ /* 0x000e220000000800 */
[----:B------:R-:W-:Y:S01]  /*03e0*/  VOTEU.ALL UP1, P0 ;  /* 0x00000000003f7886 */ /* 0x000fe20000020000 */
[----:B--2---:R-:W-:Y:S01]  /*03f0*/  @P3 IMAD.MOV.U32 R6, RZ, RZ, R3 ;  /* 0x000000ffff063224 */ /* 0x004fe200078e0003 */
[----:B------:R-:W-:Y:S01]  /*0400*/  @!UP0 UMOV UR6, 0x400 ;  /* 0x0000040000068882 */ /* 0x000fe20000000000 */
[----:B------:R-:W-:-:S04]  /*0410*/  @!UP0 UIADD3 UR4, -UR4, 0x100000, URZ ;  /* 0x0010000004048890 */ /* 0x000fc8000fffe13f */
[----:B------:R-:W-:Y:S02]  /*0420*/  @!UP0 USHF.L.U32 UR5, UR4, 0xb, URZ ;  /* 0x0000000b04058899 */ /* 0x000fe4000800063f */
[----:B------:R-:W-:Y:S01]  /*0430*/  @!UP0 USHF.L.U32 UR4, UR4, 0x1, URZ ;  /* 0x0000000104048899 */ /* 0x000fe2000800063f */
[----:B------:R-:W-:Y:S02]  /*0440*/  @P3 IMAD.MOV.U32 R7, RZ, RZ, RZ ;  /* 0x000000ffff073224 */ /* 0x000fe400078e00ff */
[----:B------:R-:W-:Y:S01]  /*0450*/  IMAD.MOV.U32 R5, RZ, RZ, RZ ;  /* 0x000000ffff057224 */ /* 0x000fe200078e00ff */
[----:B------:R-:W1:Y:S01]  /*0460*/  @!UP0 S2UR UR7, SR_CgaCtaId ;  /* 0x00000000000789c3 */ /* 0x000e620000008800 */
[----:B------:R-:W-:-:S07]  /*0470*/  @P3 IMAD.MOV.U32 R11, RZ, RZ, RZ ;  /* 0x000000ffff0b3224 */ /* 0x000fce00078e00ff */
[----:B------:R-:W2:Y:S01]  /*0480*/  @!P3 LDC R9, c[0x0][0xc] ;  /* 0x00000300ff09bb82 */ /* 0x000ea20000000800 */
[----:B0-----:R-:W-:-:S04]  /*0490*/  @P3 IMAD.WIDE.U32 R16, R4, R17, R6 ;  /* 0x0000001104103225 */ /* 0x001fc800078e0006 */
[----:B------:R-:W-:Y:S01]  /*04a0*/  @P3 IMAD.IADD R17, R17, 0x1, R11 ;  /* 0x0000000111113824 */ /* 0x000fe200078e020b */
[----:B-1----:R-:W-:Y:S01]  /*04b0*/  @!UP0 ULEA UR6, UR7, UR6, 0x18 ;  /* 0x0000000607068291 */ /* 0x002fe2000f8ec03f */
[----:B------:R-:W-:Y:S01]  /*04c0*/  VOTEU.ALL UP0, P0 ;  /* 0x00000000003f7886 */ /* 0x000fe20000000000 */
[----:B------:R-:W-:-:S04]  /*04d0*/  ISETP.NE.AND P0, PT, R0, 0x3, PT ;  /* 0x000000030000780c */ /* 0x000fc80003f05270 */
[----:B------:R-:W-:Y:S01]  /*04e0*/  ISETP.EQ.OR P0, PT, R0, RZ, !P0 ;  /* 0x000000ff0000720c */ /* 0x000fe20004702670 */
[----:B--2---:R-:W-:-:S03]  /*04f0*/  @!P3 IMAD.WIDE.U32 R6, R9, R3, R4 ;  /* 0x000000030906b225 */ /* 0x004fc600078e0004 */
[C---:B------:R-:W-:Y:S01]  /*0500*/  ISETP.EQ.AND P0, PT, R8.reuse, RZ, P0 ;  /* 0x000000ff0800720c */ /* 0x040fe20000702270 */
[----:B------:R-:W-:Y:S01]  /*0510*/  VIADD R8, R8, 0xffffffff ;  /* 0xffffffff08087836 */ /* 0x000fe20000000000 */
[----:B------:R-:W0:Y:S02]  /*0520*/  FENCE.VIEW.ASYNC.S ;  /* 0x00000000000073c6 */ /* 0x000e240000000000 */
[----:B0-----:R0:W3:Y:S01]  /*0530*/  @!UP0 SYNCS.EXCH.64 URZ, [UR6+0x50], UR4 ;  /* 0x00005004063f85b2 */ /* 0x0010e20008000100 */
[----:B------:R-:W-:Y:S01]  /*0540*/  @!P3 IMAD.MOV.U32 R16, RZ, RZ, R6 ;  /* 0x000000ffff10b224 */ /* 0x000fe200078e0006 */
[----:B------:R-:W-:Y:S01]  /*0550*/  SEL R19, RZ, 0x1, !P0 ;  /* 0x00000001ff137807 */ /* 0x000fe20004000000 */
[----:B------:R-:W-:Y:S01]  /*0560*/  @!P3 IMAD.MOV.U32 R17, RZ, RZ, R7 ;  /* 0x000000ffff11b224 */ /* 0x000fe200078e0007 */
[----:B------:R-:W-:-:S04]  /*0570*/  ISETP.GE.U32.AND P1, PT, R8, 0x2, PT ;  /* 0x000000020800780c */ /* 0x000fc80003f26070 */
[----:B------:R-:W-:Y:S01]  /*0580*/  SEL R19, R19, 0x2, P1 ;  /* 0x0000000213137807 */ /* 0x000fe20000800000 */
[----:B------:R0:W3:Y:S01]  /*0590*/  @!UP1 SYNCS.EXCH.64 URZ, [UR6+0x58], UR4 ;  /* 0x00005804063f95b2 */ /* 0x0000e20008000100 */
[----:B------:R-:W-:Y:S01]  /*05a0*/  NOP ;  /* 0x0000000000007918 */ /* 0x000fe20000000000 */
[----:B---34-:R-:W-:Y:S06]  /*05b0*/  BAR.SYNC.DEFER_BLOCKING 0x0 ;  /* 0x0000000000007b1d */ /* 0x018fec0000010000 */
[----:B------:R-:W-:Y:S05]  /*05c0*/  @!P2 BRA `(.L_x_3) ;  /* 0x000000800030a947 */ /* 0x000fea0003800000 */
[----:B------:R-:W-:-:S13]  /*05d0*/  ISETP.GT.U32.AND P0, PT, R8, 0x1, PT ;  /* 0x000000010800780c */ /* 0x000fda0003f04070 */
[----:B0-----:R-:W-:Y:S05]  /*05e0*/  @P0 EXIT ;  /* 0x000000000000094d */ /* 0x001fea0003800000 */
[----:B------:R-:W-:Y:S01]  /*05f0*/  ULDC.64 UR4, c[0x0][0x650] ;  /* 0x0001940000047ab9 */ /* 0x000fe20000000a00 */
[----:B------:R-:W-:Y:S01]  /*0600*/  PRMT R0, RZ, 0x7610, R0 ;  /* 0x00007610ff007816 */ /* 0x000fe20000000000 */
[----:B------:R-:W-:Y:S01]  /*0610*/  IMAD.MOV.U32 R152, RZ, RZ, -0x1 ;  /* 0xffffffffff987424 */ /* 0x000fe200078e00ff */
[----:B------:R-:W-:Y:S01]  /*0620*/  ISETP.GE.U32.AND P0, PT, R16, UR4, PT ;  /* 0x0000000410007c0c */ /* 0x000fe2000bf06070 */
[----:B------:R-:W-:Y:S02]  /*0630*/  IMAD.MOV.U32 R23, RZ, RZ, -0x1 ;  /* 0xffffffffff177424 */ /* 0x000fe400078e00ff */
[----:B------:R-:W-:Y:S01]  /*0640*/  IMAD.MOV.U32 R22, RZ, RZ, -0x1 ;  /* 0xffffffffff167424 */ /* 0x000fe200078e00ff */
[----:B------:R-:W-:-:S13]  /*0650*/  ISETP.GE.U32.AND.EX P0, PT, R17, UR5, PT, P0 ;  /* 0x0000000511007c0c */ /* 0x000fda000bf06100 */
[----:B------:R-:W-:Y:S05]  /*0660*/  @P0 BRA `(.L_x_4) ;  /* 0x0000000400580947 */ /* 0x000fea0003800000 */
[----:B------:R-:W0:Y:S01]  /*0670*/  LDC.64 R14, c[0x0][0x628] ;  /* 0x00018a00ff0e7b82 */ /* 0x000e220000000a00 */
[----:B------:R-:W-:Y:S02]  /*0680*/  IMAD.MOV.U32 R6, RZ, RZ, R16 ;  /* 0x000000ffff067224 */ /* 0x000fe400078e0010 */
[----:B------:R-:W-:-:S05]  /*0690*/  IMAD.MOV.U32 R7, RZ, RZ, R17 ;  /* 0x000000ffff077224 */ /* 0x000fca00078e0011 */
[----:B------:R-:W1:Y:S08]  /*06a0*/  LDC R0, c[0x0][0x630] ;  /* 0x00018c00ff007b82 */ /* 0x000e700000000800 */
[----:B------:R-:W2:Y:S01]  /*06b0*/  LDC.64 R20, c[0x0][0x620] ;  /* 0x00018800ff147b82 */ /* 0x000ea20000000a00 */
[----:B0-----:R-:W-:-:S04]  /*06c0*/  ISETP.NE.U32.AND P0, PT, R14, RZ, PT ;  /* 0x000000ff0e00720c */ /* 0x001fc80003f05070 */
[----:B------:R-:W-:-:S13]  /*06d0*/  ISETP.NE.AND.EX P0, PT, R15, RZ, PT, P0 ;  /* 0x000000ff0f00720c */ /* 0x000fda0003f05300 */
[----:B-12---:R-:W-:Y:S05]  /*06e0*/  @!P0 BRA `(.L_x_5) ;  /* 0x0000000000288947 */ /* 0x006fea0003800000 */
[----:B------:R-:W0:Y:S02]  /*06f0*/  LDC R11, c[0x0][0x634] ;  /* 0x00018d00ff0b7b82 */ /* 0x000e240000000800 */
[----:B0-----:R-:W-:-:S05]  /*0700*/  IADD3 R11, P0, R16, R11, RZ ;  /* 0x0000000b100b7210 */ /* 0x001fca0007f1e0ff */
[----:B------:R-:W-:-:S04]  /*0710*/  IMAD.X R13, RZ, RZ, R17, P0 ;  /* 0x000000ffff0d7224 */ /* 0x000fc800000e0611 */
[----:B------:R-:W-:-:S04]  /*0720*/  IMAD.WIDE.U32 R6, R13, R14, RZ ;  /* 0x0000000e0d067225 */ /* 0x000fc800078e00ff */
[----:B------:R-:W-:-:S04]  /*0730*/  IMAD.WIDE.U32 R8, P0, R11, R15, R6 ;  /* 0x0000000f0b087225 */ /* 0x000fc80007800006 */
[----:B------:R-:W-:-:S04]  /*0740*/  IMAD.WIDE.U32 R6, R11, R14, RZ ;  /* 0x0000000e0b067225 */ /* 0x000fc800078e00ff */
[----:B------:R-:W-:Y:S01]  /*0750*/  IMAD.X R11, RZ, RZ, RZ, P0 ;  /* 0x000000ffff0b7224 */ /* 0x000fe200000e06ff */
[----:B------:R-:W-:Y:S01]  /*0760*/  IADD3 RZ, P0, R7, R8, RZ ;  /* 0x0000000807ff7210 */ /* 0x000fe20007f1e0ff */
[----:B------:R-:W-:-:S04]  /*0770*/  IMAD.MOV.U32 R10, RZ, RZ, R9 ;  /* 0x000000ffff0a7224 */ /* 0x000fc800078e0009 */
[----:B------:R-:W-:-:S08]  /*0780*/  IMAD.WIDE.U32.X R6, R13, R15, R10, P0 ;  /* 0x0000000f0d067225 */ /* 0x000fd000000e040a */
.L_x_5:
[-CC-:B------:R-:W-:Y:S01]  /*0790*/  SHF.R.U64 R25, R6, R0.reuse, R7.reuse ;  /* 0x0000000006197219 */ /* 0x180fe20000001207 */
[----:B------:R-:W0:Y:S01]  /*07a0*/  LDC R10, c[0x0][0x618] ;  /* 0x00018600ff0a7b82 */ /* 0x000e220000000800 */
[----:B------:R-:W-:Y:S01]  /*07b0*/  SHF.R.U32.HI R5, RZ, R0, R7 ;  /* 0x00000000ff057219 */ /* 0x000fe20000011607 */
[----:B------:R-:W-:Y:S01]  /*07c0*/  ULDC UR4, c[0x0][0x150] ;  /* 0x0000540000047ab9 */ /* 0x000fe20000000800 */
[----:B------:R-:W-:Y:S02]  /*07d0*/  IADD3 R9, P0, RZ, -R25, RZ ;  /* 0x80000019ff097210 */ /* 0x000fe40007f1e0ff */
[----:B------:R-:W-:-:S03]  /*07e0*/  I2FP.F32.U32 R0, R4 ;  /* 0x0000000400007245 */ /* 0x000fc60000201000 */
[----:B------:R-:W1:Y:S01]  /*07f0*/  LDC.64 R26, c[0x0][0x640] ;  /* 0x00019000ff1a7b82 */ /* 0x000e620000000a00 */
[----:B------:R-:W-:Y:S02]  /*0800*/  IMAD.X R11, RZ, RZ, ~R5, P0 ;  /* 0x000000ffff0b7224 */ /* 0x000fe400000e0e05 */
[----:B------:R-:W-:Y:S01]  /*0810*/  FMUL R0, R0, UR4 ;  /* 0x0000000400007c20 */ /* 0x000fe20008400000 */
[----:B------:R-:W-:Y:S01]  /*0820*/  IMAD.WIDE.U32 R6, R9, R20, R16 ;  /* 0x0000001409067225 */ /* 0x000fe200078e0010 */
[----:B------:R-:W-:-:S03]  /*0830*/  ULDC UR4, c[0x0][0x154] ;  /* 0x0000550000047ab9 */ /* 0x000fc60000000800 */
[----:B------:R-:W-:Y:S01]  /*0840*/  IMAD R8, R11, R20, RZ ;  /* 0x000000140b087224 */ /* 0x000fe200078e02ff */
[----:B------:R-:W2:Y:S01]  /*0850*/  LDC R5, c[0x0][0x144] ;  /* 0x00005100ff057b82 */ /* 0x000ea20000000800 */
[----:B------:R-:W3:Y:S02]  /*0860*/  F2I.U32.TRUNC.NTZ R0, R0 ;  /* 0x0000000000007305 */ /* 0x000ee4000020f000 */
[----:B------:R-:W-:-:S04]  /*0870*/  IMAD R9, R9, R21, R8 ;  /* 0x0000001509097224 */ /* 0x000fc800078e0208 */
[----:B------:R-:W-:Y:S01]  /*0880*/  IMAD.IADD R7, R7, 0x1, R9 ;  /* 0x0000000107077824 */ /* 0x000fe200078e0209 */
[----:B------:R-:W4:Y:S01]  /*0890*/  LDC R12, c[0x0][0x608] ;  /* 0x00018200ff0c7b82 */ /* 0x000f220000000800 */
[----:B------:R-:W-:-:S03]  /*08a0*/  IMAD.MOV.U32 R9, RZ, RZ, -0x1 ;  /* 0xffffffffff097424 */ /* 0x000fc600078e00ff */
[-CC-:B0-----:R-:W-:Y:S02]  /*08b0*/  SHF.R.U64 R20, R6, R10.reuse, R7.reuse ;  /* 0x0000000a06147219 */ /* 0x181fe40000001207 */
[----:B------:R-:W-:Y:S02]  /*08c0*/  I2FP.F32.U32 R6, R3 ;  /* 0x0000000300067245 */ /* 0x000fe40000201000 */
[----:B------:R-:W0:Y:S01]  /*08d0*/  LDC R24, c[0x0][0x658] ;  /* 0x00019600ff187b82 */ /* 0x000e220000000800 */
[----:B-1----:R-:W-:Y:S01]  /*08e0*/  ISETP.NE.U32.AND P0, PT, R26, RZ, PT ;  /* 0x000000ff1a00720c */ /* 0x002fe20003f05070 */
[----:B---3--:R-:W-:Y:S01]  /*08f0*/  IMAD.MOV R8, RZ, RZ, -R0 ;  /* 0x000000ffff087224 */ /* 0x008fe200078e0a00 */
[----:B------:R-:W-:Y:S01]  /*0900*/  SHF.R.U32.HI R7, RZ, R10, R7 ;  /* 0x0000000aff077219 */ /* 0x000fe20000011607 */
[----:B------:R-:W-:Y:S01]  /*0910*/  FMUL R6, R6, UR4 ;  /* 0x0000000406067c20 */ /* 0x000fe20008400000 */
[----:B------:R-:W-:-:S03]  /*0920*/  ISETP.NE.AND.EX P0, PT, R27, RZ, PT, P0 ;  /* 0x000000ff1b00720c */ /* 0x000fc60003f05300 */
[----:B------:R-:W1:Y:S01]  /*0930*/  LDC R14, c[0x0][0x148] ;  /* 0x00005200ff0e7b82 */ /* 0x000e620000000800 */
[----:B--2---:R-:W-:-:S07]  /*0940*/  IMAD R0, R5, R8, R4 ;  /* 0x0000000805007224 */ /* 0x004fce00078e0204 */
[----:B------:R-:W2:Y:S01]  /*0950*/  LDC R22, c[0x0][0x600] ;  /* 0x00018000ff167b82 */ /* 0x000ea20000000800 */
[-CC-:B----4-:R-:W-:Y:S02]  /*0960*/  SHF.R.U64 R28, R20, R12.reuse, R7.reuse ;  /* 0x0000000c141c7219 */ /* 0x190fe40000001207 */
[----:B------:R-:W-:Y:S01]  /*0970*/  SHF.R.U32.HI R5, RZ, R12, R7 ;  /* 0x0000000cff057219 */ /* 0x000fe20000011607 */
[----:B------:R-:W-:Y:S01]  /*0980*/  IMAD.MOV.U32 R7, RZ, RZ, 0x1 ;  /* 0x00000001ff077424 */ /* 0x000fe200078e00ff */
[----:B------:R3:W4:Y:S03]  /*0990*/  F2I.U32.TRUNC.NTZ R12, R6 ;  /* 0x00000006000c7305 */ /* 0x000726000020f000 */
[----:B------:R-:W1:Y:S01]  /*09a0*/  LDC R15, c[0x0][0x648] ;  /* 0x00019200ff0f7b82 */ /* 0x000e620000000800 */
[-C--:B0-----:R-:W-:Y:S02]  /*09b0*/  SHF.L.U32 R4, R9, R24.reuse, RZ ;  /* 0x0000001809047219 */ /* 0x081fe400000006ff */
[----:B------:R-:W-:-:S02]  /*09c0*/  SHF.R.U64 R30, R28, R24, R5 ;  /* 0x000000181c1e7219 */ /* 0x000fc40000001205 */
[----:B------:R-:W-:Y:S02]  /*09d0*/  LOP3.LUT R11, RZ, R4, RZ, 0x33, !PT ;  /* 0x00000004ff0b7212 */ /* 0x000fe400078e33ff */
[-C--:B------:R-:W-:Y:S01]  /*09e0*/  SHF.R.U32.HI R5, RZ, R24.reuse, R5 ;  /* 0x00000018ff057219 */ /* 0x080fe20000011605 */
[----:B------:R-:W0:Y:S01]  /*09f0*/  LDC R21, c[0x0][0x638] ;  /* 0x00018e00ff157b82 */ /* 0x000e220000000800 */
[----:B------:R-:W-:Y:S01]  /*0a00*/  SHF.L.U32 R10, R7, R24, RZ ;  /* 0x00000018070a7219 */ /* 0x000fe200000006ff */
[----:B------:R-:W-:-:S06]  /*0a10*/  IMAD.MOV.U32 R4, RZ, RZ, R30 ;  /* 0x000000ffff047224 */ /* 0x000fcc00078e001e */
[----:B------:R-:W0:Y:S01]  /*0a20*/  LDC R152, c[0x0][0x610] ;  /* 0x00018400ff987b82 */ /* 0x000e220000000800 */
[----:B---34-:R-:W-:Y:S05]  /*0a30*/  @!P0 BRA `(.L_x_6) ;  /* 0x0000000000288947 */ /* 0x018fea0003800000 */
[----:B------:R-:W3:Y:S02]  /*0a40*/  LDC R9, c[0x0][0x64c] ;  /* 0x00019300ff097b82 */ /* 0x000ee40000000800 */
[----:B---3--:R-:W-:-:S05]  /*0a50*/  IADD3 R9, P0, R30, R9, RZ ;  /* 0x000000091e097210 */ /* 0x008fca0007f1e0ff */
        /* <DEDUP_REMOVED lines=8> */
.L_x_6:
[----:B-1----:R-:W-:Y:S01]  /*0ae0*/  SHF.R.U64 R4, R4, R15, R5 ;  /* 0x0000000f04047219 */ /* 0x002fe20000001205 */
[----:B--2---:R-:W-:Y:S01]  /*0af0*/  VIADD R5, R22, 0xffffffff ;  /* 0xffffffff16057836 */ /* 0x004fe20000000000 */
[----:B------:R-:W-:Y:S01]  /*0b00*/  LOP3.LUT R11, R28, R11, RZ, 0xc0, !PT ;  /* 0x0000000b1c0b7212 */ /* 0x000fe200078ec0ff */
[----:B------:R-:W-:Y:S02]  /*0b10*/  IMAD.MOV R12, RZ, RZ, -R12 ;  /* 0x000000ffff0c7224 */ /* 0x000fe400078e0a0c */
[----:B------:R-:W-:Y:S01]  /*0b20*/  IMAD.MOV R6, RZ, RZ, -R4 ;  /* 0x000000ffff067224 */ /* 0x000fe200078e0a04 */
[----:B------:R-:W-:Y:S01]  /*0b30*/  LOP3.LUT R5, R20, R5, RZ, 0xc0, !PT ;  /* 0x0000000514057212 */ /* 0x000fe200078ec0ff */
[----:B------:R-:W-:Y:S02]  /*0b40*/  @P3 IMAD R0, R14, R12, R3 ;  /* 0x0000000c0e003224 */ /* 0x000fe400078e0203 */
[----:B------:R-:W-:Y:S02]  /*0b50*/  IMAD R11, R10, R4, R11 ;  /* 0x000000040a0b7224 */ /* 0x000fe400078e020b */
[----:B0-----:R-:W-:-:S02]  /*0b60*/  IMAD R3, R6, R21, R30 ;  /* 0x0000001506037224 */ /* 0x001fc400078e021e */
[----:B------:R-:W-:Y:S02]  /*0b70*/  IMAD R152, R11, R152, R0 ;  /* 0x000000980b987224 */ /* 0x000fe400078e0200 */
[----:B------:R-:W-:Y:S02]  /*0b80*/  IMAD R3, R3, R22, R5 ;  /* 0x0000001603037224 */ /* 0x000fe400078e0205 */
[----:B------:R-:W-:Y:S02]  /*0b90*/  IMAD.MOV.U32 R0, RZ, RZ, 0x1 ;  /* 0x00000001ff007424 */ /* 0x000fe400078e00ff */
[----:B------:R-:W-:Y:S01]  /*0ba0*/  IMAD.MOV.U32 R22, RZ, RZ, R25 ;  /* 0x000000ffff167224 */ /* 0x000fe200078e0019 */
[----:B------:R-:W-:Y:S02]  /*0bb0*/  SEL R23, R3, R152, !P3 ;  /* 0x0000009803177207 */ /* 0x000fe40005800000 */
[----:B------:R-:W-:-:S07]  /*0bc0*/  SEL R152, R152, R3, !P3 ;  /* 0x0000000398987207 */ /* 0x000fce0005800000 */
.L_x_4:
[----:B------:R-:W-:-:S08]  /*0bd0*/  NOP ;  /* 0x0000000000007918 */ /* 0x000fd00000000000 */
[----:B------:R-:W0:Y:S02]  /*0be0*/  USETMAXREG.TRY_ALLOC.CTAPOOL UP0, 0xe8 ;  /* 0x000000e8000079c8 */ /* 0x000e240008000600 */
[----:B0-----:R-:W-:-:S13]  /*0bf0*/  PLOP3.LUT P0, PT, PT, PT, UP0, 0x80, 0x0 ;  /* 0x000000000000781c */ /* 0x001fda0003f0f008 */
[----:B------:R-:W-:Y:S05]  /*0c00*/  @!P0 BRA `(.L_x_4) ;  /* 0xfffffffc00f08947 */ /* 0x000fea000383ffff */
[----:B------:R-:W-:Y:S01]  /*0c10*/  ULDC.64 UR4, c[0x0][0x598] ;  /* 0x0001660000047ab9 */ /* 0x000fe20000000a00 */
[----:B------:R-:W-:Y:S01]  /*0c20*/  ULDC.64 UR36, c[0x0][0x208] ;  /* 0x0000820000247ab9 */ /* 0x000fe20000000a00 */
[----:B------:R-:W-:-:S04]  /*0c30*/  ISETP.NE.U32.AND P0, PT, RZ, UR4, PT ;  /* 0x00000004ff007c0c */ /* 0x000fc8000bf05070 */
[----:B------:R-:W-:-:S13]  /*0c40*/  ISETP.NE.AND.EX P0, PT, RZ, UR5, PT, P0 ;  /* 0x00000005ff007c0c */ /* 0x000fda000bf05300 */
[----:B------:R-:W-:Y:S05]  /*0c50*/  @!P0 BRA `(.L_x_7) ;  /* 0x00000000001c8947 */ /* 0x000fea0003800000 */
[----:B------:R-:W0:Y:S02]  /*0c60*/  LDC.64 R4, c[0x0][0x598] ;  /* 0x00016600ff047b82 */ /* 0x000e240000000a00 */
[----:B0-----:R-:W2:Y:S02]  /*0c70*/  LDG.E.64 R4, desc[UR36][R4.64] ;  /* 0x0000002404047981 */ /* 0x001ea4000c1e1b00 */
[----:B--2---:R-:W-:-:S04]  /*0c80*/  ISETP.NE.U32.AND P0, PT, R4, RZ, PT ;  /* 0x000000ff0400720c */ /* 0x004fc80003f05070 */
[----:B------:R-:W-:-:S13]  /*0c90*/  ISETP.NE.AND.EX P0, PT, R5, RZ, PT, P0 ;  /* 0x000000ff0500720c */ /* 0x000fda0003f05300 */
[----:B------:R-:W-:Y:S05]  /*0ca0*/  @!P0 BRA `(.L_x_7) ;  /* 0x0000000000088947 */ /* 0x000fea0003800000 */
[----:B------:R0:W5:Y:S01]  /*0cb0*/  LD.E R153, desc[UR36][R4.64] ;  /* 0x0000002404997980 */ /* 0x000162000c101900 */
[----:B------:R-:W-:Y:S05]  /*0cc0*/  BRA `(.L_x_8) ;  /* 0x0000000000247947 */ /* 0x000fea0003800000 */
.L_x_7:
[----:B------:R-:W-:Y:S02]  /*0cd0*/  ULDC.64 UR4, c[0x0][0x588] ;  /* 0x0001620000047ab9 */ /* 0x000fe40000000a00 */
[----:B------:R-:W-:-:S04]  /*0ce0*/  ISETP.NE.U32.AND P0, PT, RZ, UR4, PT ;  /* 0x00000004ff007c0c */ /* 0x000fc8000bf05070 */
[----:B------:R-:W-:-:S13]  /*0cf0*/  ISETP.NE.AND.EX P0, PT, RZ, UR5, PT, P0 ;  /* 0x00000005ff007c0c */ /* 0x000fda000bf05300 */
[----:B------:R-:W-:Y:S05]  /*0d00*/  @!P0 BRA `(.L_x_9) ;  /* 0x00000000000c8947 */ /* 0x000fea0003800000 */
[----:B------:R-:W0:Y:S02]  /*0d10*/  LDC.64 R4, c[0x0][0x588] ;  /* 0x00016200ff047b82 */ /* 0x000e240000000a00 */
[----:B0-----:R1:W5:Y:S01]  /*0d20*/  LDG.E R153, desc[UR36][R4.64] ;  /* 0x0000002404997981 */ /* 0x001362000c1e1900 */
[----:B------:R-:W-:Y:S05]  /*0d30*/  BRA `(.L_x_8) ;  /* 0x0000000000087947 */ /* 0x000fea0003800000 */
.L_x_9:
[----:B------:R-:W-:Y:S02]  /*0d40*/  ULDC UR4, c[0x0][0x580] ;  /* 0x0001600000047ab9 */ /* 0x000fe40000000800 */
[----:B------:R-:W-:-:S07]  /*0d50*/  IMAD.U32 R153, RZ, RZ, UR4 ;  /* 0x00000004ff997e24 */ /* 0x000fce000f8e00ff */
.L_x_8:
[----:B------:R-:W-:Y:S02]  /*0d60*/  ULDC.64 UR4, c[0x0][0x5a0] ;  /* 0x0001680000047ab9 */ /* 0x000fe40000000a00 */
[----:B------:R-:W-:-:S04]  /*0d70*/  ISETP.NE.U32.AND P0, PT, RZ, UR4, PT ;  /* 0x00000004ff007c0c */ /* 0x000fc8000bf05070 */
[----:B------:R-:W-:-:S13]  /*0d80*/  ISETP.NE.AND.EX P0, PT, RZ, UR5, PT, P0 ;  /* 0x00000005ff007c0c */ /* 0x000fda000bf05300 */
[----:B------:R-:W-:Y:S05]  /*0d90*/  @!P0 BRA `(.L_x_10) ;  /* 0x00000000001c8947 */ /* 0x000fea0003800000 */
[----:B01----:R-:W0:Y:S02]  /*0da0*/  LDC.64 R4, c[0x0][0x5a0] ;  /* 0x00016800ff047b82 */ /* 0x003e240000000a00 */
[----:B0-----:R-:W2:Y:S02]  /*0db0*/  LDG.E.64 R4, desc[UR36][R4.64] ;  /* 0x0000002404047981 */ /* 0x001ea4000c1e1b00 */
[----:B--2---:R-:W-:-:S04]  /*0dc0*/  ISETP.NE.U32.AND P0, PT, R4, RZ, PT ;  /* 0x000000ff0400720c */ /* 0x004fc80003f05070 */
[----:B------:R-:W-:-:S13]  /*0dd0*/  ISETP.NE.AND.EX P0, PT, R5, RZ, PT, P0 ;  /* 0x000000ff0500720c */ /* 0x000fda0003f05300 */
[----:B------:R-:W-:Y:S05]  /*0de0*/  @!P0 BRA `(.L_x_10) ;  /* 0x0000000000088947 */ /* 0x000fea0003800000 */
[----:B------:R0:W5:Y:S01]  /*0df0*/  LD.E R154, desc[UR36][R4.64] ;  /* 0x00000024049a7980 */ /* 0x000162000c101900 */
[----:B------:R-:W-:Y:S05]  /*0e00*/  BRA `(.L_x_11) ;  /* 0x0000000000247947 */ /* 0x000fea0003800000 */
.L_x_10:
[----:B------:R-:W-:Y:S02]  /*0e10*/  ULDC.64 UR4, c[0x0][0x590] ;  /* 0x0001640000047ab9 */ /* 0x000fe40000000a00 */
[----:B------:R-:W-:-:S04]  /*0e20*/  ISETP.NE.U32.AND P0, PT, RZ, UR4, PT ;  /* 0x00000004ff007c0c */ /* 0x000fc8000bf05070 */
[----:B------:R-:W-:-:S13]  /*0e30*/  ISETP.NE.AND.EX P0, PT, RZ, UR5, PT, P0 ;  /* 0x00000005ff007c0c */ /* 0x000fda000bf05300 */
[----:B------:R-:W-:Y:S05]  /*0e40*/  @!P0 BRA `(.L_x_12) ;  /* 0x00000000000c8947 */ /* 0x000fea0003800000 */
[----:B------:R-:W2:Y:S02]  /*0e50*/  LDC.64 R154, c[0x0][0x590] ;  /* 0x00016400ff9a7b82 */ /* 0x000ea40000000a00 */
[----:B--2---:R2:W5:Y:S01]  /*0e60*/  LDG.E R154, desc[UR36][R154.64] ;  /* 0x000000249a9a7981 */ /* 0x004562000c1e1900 */
[----:B------:R-:W-:Y:S05]  /*0e70*/  BRA `(.L_x_11) ;  /* 0x0000000000087947 */ /* 0x000fea0003800000 */
.L_x_12:
[----:B------:R-:W-:Y:S02]  /*0e80*/  ULDC UR4, c[0x0][0x584] ;  /* 0x0001610000047ab9 */ /* 0x000fe40000000800 */
[----:B------:R-:W-:-:S07]  /*0e90*/  IMAD.U32 R154, RZ, RZ, UR4 ;  /* 0x00000004ff9a7e24 */ /* 0x000fce000f8e00ff */
.L_x_11:
[----:B------:R-:W-:-:S13]  /*0ea0*/  LOP3.LUT P0, RZ, R0, 0xff, RZ, 0xc0, !PT ;  /* 0x000000ff00ff7812 */ /* 0x000fda000780c0ff */
[----:B------:R-:W-:Y:S05]  /*0eb0*/  @!P0 EXIT ;  /* 0x000000000000894d */ /* 0x000fea0003800000 */
[----:B------:R-:W-:Y:S01]  /*0ec0*/  ULDC UR4, c[0x0][0x28c] ;  /* 0x0000a30000047ab9 */ /* 0x000fe20000000800 */
[----:B------:R-:W-:Y:S01]  /*0ed0*/  UMOV UR38, URZ ;  /* 0x0000003f00267c82 */ /* 0x000fe20008000000 */
[----:B------:R-:W-:Y:S01]  /*0ee0*/  UIADD3 UR4, UR4, 0x7f, URZ ;  /* 0x0000007f04047890 */ /* 0x000fe2000fffe03f */
[----:B------:R-:W-:-:S03]  /*0ef0*/  UMOV UR39, URZ ;  /* 0x0000003f00277c82 */ /* 0x000fc60008000000 */
[----:B------:R-:W-:-:S04]  /*0f00*/  USHF.R.S32.HI UR5, URZ, 0x1f, UR4 ;  /* 0x0000001f3f057899 */ /* 0x000fc80008011404 */
[----:B------:R-:W-:-:S04]  /*0f10*/  ULEA.HI UR5, UR5, UR4, URZ, 0x7 ;  /* 0x0000000405057291 */ /* 0x000fc8000f8f383f */
[----:B------:R-:W-:-:S12]  /*0f20*/  USHF.R.S32.HI UR40, URZ, 0x7, UR5 ;  /* 0x000000073f287899 */ /* 0x000fd80008011405 */
.L_x_290:
[----:B------:R-:W-:Y:S01]  /*0f30*/  LOP3.LUT R0, R18, 0x80, RZ, 0xc0, !PT ;  /* 0x0000008012007812 */ /* 0x000fe200078ec0ff */
[----:B---3--:R-:W3:Y:S01]  /*0f40*/  S2UR UR7, SR_CgaCtaId ;  /* 0x00000000000779c3 */ /* 0x008ee20000008800 */
[----:B------:R-:W-:Y:S02]  /*0f50*/  UMOV UR6, 0x400 ;  /* 0x0000040000067882 */ /* 0x000fe40000000000 */
[----:B------:R-:W-:-:S06]  /*0f60*/  SHF.R.U32.HI R0, RZ, 0x7, R0 ;  /* 0x00000007ff007819 */ /* 0x000fcc0000011600 */
[----:B----4-:R-:W4:Y:S01]  /*0f70*/  SHFL.IDX PT, R0, R0, RZ, 0x1f ;  /* 0x00001fff00007589 */ /* 0x010f2200000e0000 */
[----:B---3--:R-:W-:Y:S01]  /*0f80*/  ULEA UR6, UR7, UR6, 0x18 ;  /* 0x0000000607067291 */ /* 0x008fe2000f8ec03f */
[----:B----4-:R-:W-:-:S13]  /*0f90*/  R2UR UR4, R0 ;  /* 0x00000000000472ca */ /* 0x010fda00000e0000 */
[----:B------:R-:W-:-:S04]  /*0fa0*/  ULEA.HI UR5, UR4, UR4, URZ, 0x1 ;  /* 0x0000000404057291 */ /* 0x000fc8000f8f083f */
[----:B------:R-:W-:-:S04]  /*0fb0*/  ULOP3.LUT UR5, UR5, 0x7fffe, URZ, 0xc0, !UPT ;  /* 0x0007fffe05057892 */ /* 0x000fc8000f8ec03f */
[----:B------:R-:W-:-:S03]  /*0fc0*/  UIADD3 UR5, UR4, -UR5, URZ ;  /* 0x8000000504057290 */ /* 0x000fc6000fffe03f */
[----:B------:R-:W-:Y:S01]  /*0fd0*/  ULDC UR4, c[0x0][0x28c] ;  /* 0x0000a30000047ab9 */ /* 0x000fe20000000800 */
[----:B------:R-:W-:Y:S01]  /*0fe0*/  ULEA UR5, UR5, UR6, 0xd ;  /* 0x0000000605057291 */ /* 0x000fe2000f8e683f */
[----:B------:R-:W-:-:S03]  /*0ff0*/  ISETP.LT.AND P0, PT, RZ, UR4, PT ;  /* 0x00000004ff007c0c */ /* 0x000fc6000bf01270 */
[----:B------:R-:W-:-:S04]  /*1000*/  UIADD3 UR5, UR5, 0x100, URZ ;  /* 0x0000010005057890 */ /* 0x000fc8000fffe03f */
[----:B------:R-:W-:-:S04]  /*1010*/  USHF.R.U32.HI UR5, URZ, 0x4, UR5 ;  /* 0x000000043f057899 */ /* 0x000fc80008011605 */
[----:B------:R-:W-:Y:S02]  /*1020*/  ULOP3.LUT UR41, UR5, 0x3fff, URZ, 0xc0, !UPT ;  /* 0x00003fff05297892 */ /* 0x000fe4000f8ec03f */
[----:B------:R-:W-:Y:S10]  /*1030*/  @P0 BRA `(.L_x_13) ;  /* 0x0000000000400947 */ /* 0x000ff40003800000 */
[----:B------:R-:W-:Y:S01]  /*1040*/  MOV R0, 0x0 ;  /* 0x0000000000007802 */ /* 0x000fe20000000f00 */
[----:B------:R-:W-:Y:S01]  /*1050*/  ULDC.64 UR4, c[0x4][0x68] ;  /* 0x01001a0000047ab9 */ /* 0x000fe20000000a00 */
[----:B------:R-:W-:Y:S01]  /*1060*/  ULDC.64 UR6, c[0x4][0x8] ;  /* 0x0100020000067ab9 */ /* 0x000fe20000000a00 */
[----:B01----:R-:W-:Y:S01]  /*1070*/  IMAD.U32 R4, RZ, RZ, UR4 ;  /* 0x00000004ff047e24 */ /* 0x003fe2000f8e00ff */
[----:B------:R0:W1:Y:S01]  /*1080*/  LDC.64 R14, c[0x4][R0] ;  /* 0x01000000000e7b82 */ /* 0x0000620000000a00 */
[----:B------:R-:W-:Y:S01]  /*1090*/  IMAD.U32 R5, RZ, RZ, UR5 ;  /* 0x00000005ff057e24 */ /* 0x000fe2000f8e00ff */
[----:B------:R-:W-:Y:S01]  /*10a0*/  ULDC.64 UR4, c[0x4][0x70] ;  /* 0x01001c0000047ab9 */ /* 0x000fe20000000a00 */
[----:B------:R-:W-:Y:S02]  /*10b0*/  IMAD.U32 R10, RZ, RZ, UR6 ;  /* 0x00000006ff0a7e24 */ /* 0x000fe4000f8e00ff */
[----:B------:R-:W-:Y:S02]  /*10c0*/  IMAD.U32 R6, RZ, RZ, UR4 ;  /* 0x00000004ff067e24 */ /* 0x000fe4000f8e00ff */
[----:B------:R-:W-:-:S02]  /*10d0*/  IMAD.U32 R7, RZ, RZ, UR5 ;  /* 0x00000005ff077e24 */ /* 0x000fc4000f8e00ff */
[----:B------:R-:W-:Y:S02]  /*10e0*/  IMAD.U32 R11, RZ, RZ, UR7 ;  /* 0x00000007ff0b7e24 */ /* 0x000fe4000f8e00ff */
[----:B------:R-:W-:Y:S02]  /*10f0*/  IMAD.MOV.U32 R8, RZ, RZ, 0x1e1 ;  /* 0x000001e1ff087424 */ /* 0x000fe400078e00ff */
[----:B------:R-:W-:Y:S02]  /*1100*/  IMAD.MOV.U32 R12, RZ, RZ, 0x1 ;  /* 0x00000001ff0c7424 */ /* 0x000fe400078e00ff */
[----:B0-----:R-:W-:-:S07]  /*1110*/  IMAD.MOV.U32 R13, RZ, RZ, RZ ;  /* 0x000000ffff0d7224 */ /* 0x001fce00078e00ff */
[----:B------:R-:W-:-:S07]  /*1120*/  LEPC R20, `(.L_x_13) ;  /* 0x000000001014794e */ /* 0x000fce0000000000 */
[----:B-12--5:R-:W-:Y:S05]  /*1130*/  CALL.ABS.NOINC R14 ;  /* 0x000000000e007343 */ /* 0x026fea0003c00000 */
.L_x_13:
[----:B------:R-:W-:-:S04]  /*1140*/  LOP3.LUT R0, R19, 0x1, RZ, 0xfc, !PT ;  /* 0x0000000113007812 */ /* 0x000fc800078efcff */
[----:B------:R-:W-:-:S13]  /*1150*/  ISETP.NE.AND P0, PT, R0, 0x3, PT ;  /* 0x000000030000780c */ /* 0x000fda0003f05270 */
[----:B------:R-:W-:Y:S05]  /*1160*/  @!P0 BRA `(.L_x_14) ;  /* 0x0000000000048947 */ /* 0x000fea0003800000 */
[----:B------:R-:W-:Y:S01]  /*1170*/  BPT.TRAP 0x1 ;  /* 0x000000040000795c */ /* 0x000fe20000300000 */
.L_x_14:
[----:B------:R-:W3:Y:S01]  /*1180*/  S2UR UR5, SR_CgaCtaId ;  /* 0x00000000000579c3 */ /* 0x000ee20000008800 */
[----:B------:R-:W-:Y:S01]  /*1190*/  UMOV UR4, 0x400 ;  /* 0x0000040000047882 */ /* 0x000fe20000000000 */
[----:B------:R-:W-:Y:S02]  /*11a0*/  IMAD.U32 R0, RZ, RZ, UR38 ;  /* 0x00000026ff007e24 */ /* 0x000fe4000f8e00ff */
[----:B------:R-:W-:-:S03]  /*11b0*/  IMAD.U32 R3, RZ, RZ, UR39 ;  /* 0x00000027ff037e24 */ /* 0x000fc6000f8e00ff */
[----:B------:R-:W-:Y:S01]  /*11c0*/  SHF.L.U32 R0, R0, 0x1f, RZ ;  /* 0x0000001f00007819 */ /* 0x000fe200000006ff */
[----:B---3--:R-:W-:-:S06]  /*11d0*/  ULEA UR4, UR5, UR4, 0x18 ;  /* 0x0000000405047291 */ /* 0x008fcc000f8ec03f */
[----:B------:R-:W-:-:S04]  /*11e0*/  IMAD.U32 R6, RZ, RZ, UR4 ;  /* 0x00000004ff067e24 */ /* 0x000fc8000f8e00ff */
[----:B------:R-:W-:-:S04]  /*11f0*/  IMAD R3, R3, 0x8, R6 ;  /* 0x0000000803037824 */ /* 0x000fc800078e0206 */
[----:B------:R3:W4:Y:S01]  /*1200*/  SYNCS.PHASECHK.TRANS64.TRYWAIT P1, [R3+URZ], R0 ;  /* 0x00000000030075a7 */ /* 0x000722000802017f */
[----:B------:R-:W-:Y:S05]  /*1210*/  @!P0 BRA `(.L_x_15) ;  /* 0x0000000000048947 */ /* 0x000fea0003800000 */
[----:B------:R-:W-:Y:S01]  /*1220*/  BPT.TRAP 0x1 ;  /* 0x000000040000795c */ /* 0x000fe20000300000 */
.L_x_15:
[----:B----4-:R-:W-:Y:S05]  /*1230*/  @P1 BRA `(.L_x_16) ;  /* 0x0000000000081947 */ /* 0x010fea0003800000 */
[----:B------:R-:W4:Y:S02]  /*1240*/  SYNCS.PHASECHK.TRANS64.TRYWAIT P1, [R3+URZ], R0 ;  /* 0x00000000030075a7 */ /* 0x000f24000802017f */
[----:B----4-:R-:W-:Y:S05]  /*1250*/  @!P1 BRA `(.L_x_17) ;  /* 0x00000088009c9947 */ /* 0x010fea0003800000 */
.L_x_16:
[----:B------:R-:W-:-:S04]  /*1260*/  UISETP.LT.AND UP0, UPT, UR40, 0x1, UPT ;  /* 0x000000012800788c */ /* 0x000fc8000bf01270 */
[----:B------:R-:W-:-:S06]  /*1270*/  USEL UR4, UR40, 0x1, UP0 ;  /* 0x0000000128047887 */ /* 0x000fcc0008000000 */
[----:B---34-:R-:W-:Y:S01]  /*1280*/  IMAD.U32 R0, RZ, RZ, UR4 ;  /* 0x00000004ff007e24 */ /* 0x018fe2000f8e00ff */
[----:B------:R-:W-:Y:S05]  /*1290*/  WARPSYNC.ALL ;  /* 0x0000000000007948 */ /* 0x000fea0003800000 */
[----:B------:R-:W-:-:S04]  /*12a0*/  IADD3 R0, -R0, UR40, RZ ;  /* 0x0000002800007c10 */ /* 0x000fc8000fffe1ff */
[----:B------:R-:W-:Y:S02]  /*12b0*/  ISETP.GE.AND P1, PT, R0, 0x1, PT ;  /* 0x000000010000780c */ /* 0x000fe40003f26270 */
[----:B------:R-:W-:Y:S01]  /*12c0*/  R2UR UR4, R6 ;  /* 0x00000000060472ca */ /* 0x000fe200000e0000 */
[----:B------:R-:W-:Y:S01]  /*12d0*/  WARPGROUP.ARRIVE ;  /* 0x00000000000079c5 */ /* 0x000fe20000000000 */
[----:B------:R-:W-:Y:S01]  /*12e0*/  UMOV UR9, 0x40000040 ;  /* 0x4000004000097882 */ /* 0x000fe20000000000 */
[----:B------:R-:W-:-:S10]  /*12f0*/  UMOV UR11, 0x40000040 ;  /* 0x40000040000b7882 */ /* 0x000fd40000000000 */
[----:B------:R-:W-:-:S04]  /*1300*/  UIADD3 UR4, UR4, 0x10100, URZ ;  /* 0x0001010004047890 */ /* 0x000fc8000fffe03f */
[----:B------:R-:W-:-:S04]  /*1310*/  USHF.R.U32.HI UR4, URZ, 0x4, UR4 ;  /* 0x000000043f047899 */ /* 0x000fc80008011604 */
[----:B------:R-:W-:Y:S02]  /*1320*/  ULOP3.LUT UR5, UR4, 0x3fff, URZ, 0xc0, !UPT ;  /* 0x00003fff04057892 */ /* 0x000fe4000f8ec03f */
[----:B------:R-:W-:Y:S02]  /*1330*/  ULOP3.LUT UR4, UR41, 0x10000, URZ, 0xfc, !UPT ;  /* 0x0001000029047892 */ /* 0x000fe4000f8efc3f */
[----:B------:R-:W-:Y:S02]  /*1340*/  ULOP3.LUT UR5, UR5, 0x10000, URZ, 0xfc, !UPT ;  /* 0x0001000005057892 */ /* 0x000fe4000f8efc3f */
[----:B------:R-:W-:Y:S02]  /*1350*/  ULEA UR6, UR39, UR4, 0xa ;  /* 0x0000000427067291 */ /* 0x000fe4000f8e503f */
[----:B------:R-:W-:-:S05]  /*1360*/  ULEA UR7, UR39, UR5, 0xb ;  /* 0x0000000527077291 */ /* 0x000fca000f8e583f */
[----:B------:R-:W-:Y:S02]  /*1370*/  UMOV UR8, UR6 ;  /* 0x0000000600087c82 */ /* 0x000fe40008000000 */
[----:B------:R-:W-:Y:S02]  /*1380*/  UMOV UR10, UR7 ;  /* 0x00000007000a7c82 */ /* 0x000fe40008000000 */
[----:B------:R-:W-:Y:S01]  /*1390*/  IGMMA.64x256x32.S8.S8 R24, gdesc[UR8], RZ, !UPT, gsb0 ;  /* 0x06600000081879f1 */ /* 0x000fe2000c0410ff */
[----:B------:R-:W-:Y:S02]  /*13a0*/  UIADD3 UR8, UR6, 0x2, URZ ;  /* 0x0000000206087890 */ /* 0x000fe4000fffe03f */
[----:B------:R-:W-:Y:S01]  /*13b0*/  UIADD3 UR10, UR7, 0x2, URZ ;  /* 0x00000002070a7890 */ /* 0x000fe2000fffe03f */
[----:B------:R-:W-:Y:S01]  /*13c0*/  UMOV UR9, 0x40000040 ;  /* 0x4000004000097882 */ /* 0x000fe20000000000 */
[----:B------:R-:W-:Y:S01]  /*13d0*/  UMOV UR11, 0x40000040 ;  /* 0x40000040000b7882 */ /* 0x000fe20000000000 */
[----:B------:R-:W-:-:S02]  /*13e0*/  WARPGROUP.DEPBAR.LE gsb0, 0x0 ;  /* 0x00008000000079c5 */ /* 0x000fc40000010000 */
[----:B------:R-:W-:-:S06]  /*13f0*/  WARPGROUP.ARRIVE ;  /* 0x00000000000079c5 */ /* 0x000fcc0000000000 */
[----:B------:R-:W-:Y:S01]  /*1400*/  IGMMA.64x256x32.S8.S8 R24, gdesc[UR8], R24, gsb0 ;  /* 0x06600000081879f1 */ /* 0x000fe20008041018 */
[----:B------:R-:W-:Y:S02]  /*1410*/  UIADD3 UR8, UR6, 0x4, URZ ;  /* 0x0000000406087890 */ /* 0x000fe4000fffe03f */
[----:B------:R-:W-:Y:S01]  /*1420*/  UIADD3 UR10, UR7, 0x4, URZ ;  /* 0x00000004070a7890 */ /* 0x000fe2000fffe03f */
[----:B------:R-:W-:Y:S01]  /*1430*/  UMOV UR9, 0x40000040 ;  /* 0x4000004000097882 */ /* 0x000fe20000000000 */
[----:B------:R-:W-:Y:S01]  /*1440*/  UMOV UR11, 0x40000040 ;  /* 0x40000040000b7882 */ /* 0x000fe20000000000 */
[----:B------:R-:W-:Y:S02]  /*1450*/  WARPGROUP.DEPBAR.LE gsb0, 0x0 ;  /* 0x00008000000079c5 */ /* 0x000fe40000010000 */
        /* <DEDUP_REMOVED lines=8> */
[----:B------:R-:W-:Y:S03]  /*14e0*/  IGMMA.64x256x32.S8.S8 R24, gdesc[UR8], R24, gsb0 ;  /* 0x06600000081879f1 */ /* 0x000fe60008041018 */
[----:B------:R-:W-:Y:S02]  /*14f0*/  WARPGROUP.DEPBAR.LE gsb0, 0x0 ;  /* 0x00008000000079c5 */ /* 0x000fe40000010000 */
[----:B------:R-:W-:Y:S05]  /*1500*/  @!P1 BRA `(.L_x_18) ;  /* 0x0000000400209947 */ /* 0x000fea0003800000 */
[----:B------:R-:W-:Y:S02]  /*1510*/  UIADD3 UR6, UR39, 0x1, URZ ;  /* 0x0000000127067890 */ /* 0x000fe4000fffe03f */
[----:B------:R-:W-:Y:S02]  /*1520*/  IMAD.U32 R3, RZ, RZ, UR39 ;  /* 0x00000027ff037e24 */ /* 0x000fe4000f8e00ff */
[----:B------:R-:W-:-:S04]  /*1530*/  UISETP.NE.AND UP0, UPT, UR6, 0x4, UPT ;  /* 0x000000040600788c */ /* 0x000fc8000bf05270 */
[----:B------:R-:W-:Y:S02]  /*1540*/  USEL UR7, URZ, 0x1, UP0 ;  /* 0x000000013f077887 */ /* 0x000fe40008000000 */
[----:B------:R-:W-:Y:S02]  /*1550*/  USEL UR6, UR6, URZ, UP0 ;  /* 0x0000003f06067287 */ /* 0x000fe40008000000 */
[----:B------:R-:W-:-:S06]  /*1560*/  ULOP3.LUT UR7, UR38, UR7, URZ, 0x3c, !UPT ;  /* 0x0000000726077292 */ /* 0x000fcc000f8e3c3f */
[----:B------:R-:W-:-:S07]  /*1570*/  IMAD.U32 R7, RZ, RZ, UR7 ;  /* 0x00000007ff077e24 */ /* 0x000fce000f8e00ff */
.L_x_25:
[----:B------:R-:W-:Y:S05]  /*1580*/  @!P0 BRA `(.L_x_19) ;  /* 0x0000000000048947 */ /* 0x000fea0003800000 */
[----:B------:R-:W-:Y:S01]  /*1590*/  BPT.TRAP 0x1 ;  /* 0x000000040000795c */ /* 0x000fe20000300000 */
.L_x_19:
[----:B------:R-:W3:Y:S01]  /*15a0*/  S2UR UR8, SR_CgaCtaId ;  /* 0x00000000000879c3 */ /* 0x000ee20000008800 */
[----:B------:R-:W-:Y:S01]  /*15b0*/  UMOV UR7, 0x400 ;  /* 0x0000040000077882 */ /* 0x000fe20000000000 */
[----:B01----:R-:W-:Y:S01]  /*15c0*/  IMAD.U32 R5, RZ, RZ, UR6 ;  /* 0x00000006ff057e24 */ /* 0x003fe2000f8e00ff */
[----:B------:R-:W-:Y:S01]  /*15d0*/  SHF.L.U32 R4, R7, 0x1f, RZ ;  /* 0x0000001f07047819 */ /* 0x000fe200000006ff */
[----:B---3--:R-:W-:-:S06]  /*15e0*/  ULEA UR7, UR8, UR7, 0x18 ;  /* 0x0000000708077291 */ /* 0x008fcc000f8ec03f */
[----:B------:R-:W-:-:S04]  /*15f0*/  IMAD.U32 R6, RZ, RZ, UR7 ;  /* 0x00000007ff067e24 */ /* 0x000fc8000f8e00ff */
[----:B------:R-:W-:-:S04]  /*1600*/  IMAD R5, R5, 0x8, R6 ;  /* 0x0000000805057824 */ /* 0x000fc800078e0206 */
[----:B------:R0:W1:Y:S01]  /*1610*/  SYNCS.PHASECHK.TRANS64.TRYWAIT P1, [R5+URZ], R4 ;  /* 0x00000004050075a7 */ /* 0x000062000802017f */
[----:B------:R-:W-:Y:S05]  /*1620*/  @!P0 BRA `(.L_x_20) ;  /* 0x0000000000048947 */ /* 0x000fea0003800000 */
[----:B------:R-:W-:Y:S01]  /*1630*/  BPT.TRAP 0x1 ;  /* 0x000000040000795c */ /* 0x000fe20000300000 */
.L_x_20:
[----:B-1----:R-:W-:Y:S05]  /*1640*/  @P1 BRA `(.L_x_21) ;  /* 0x0000000000081947 */ /* 0x002fea0003800000 */
[----:B------:R-:W1:Y:S02]  /*1650*/  SYNCS.PHASECHK.TRANS64.TRYWAIT P1, [R5+URZ], R4 ;  /* 0x00000004050075a7 */ /* 0x000e64000802017f */
[----:B-1----:R-:W-:Y:S05]  /*1660*/  @!P1 BRA `(.L_x_22) ;  /* 0x0000008400ac9947 */ /* 0x002fea0003800000 */
.L_x_21:
[----:B------:R-:W-:Y:S01]  /*1670*/  ULEA UR7, UR6, UR4, 0xa ;  /* 0x0000000406077291 */ /* 0x000fe2000f8e503f */
[----:B------:R-:W-:Y:S01]  /*1680*/  WARPGROUP.ARRIVE ;  /* 0x00000000000079c5 */ /* 0x000fe20000000000 */
[----:B------:R-:W-:Y:S01]  /*1690*/  ULEA UR12, UR6, UR5, 0xb ;  /* 0x00000005060c7291 */ /* 0x000fe2000f8e583f */
[----:B------:R-:W-:Y:S01]  /*16a0*/  UMOV UR9, 0x40000040 ;  /* 0x4000004000097882 */ /* 0x000fe20000000000 */
[----:B------:R-:W-:-:S03]  /*16b0*/  UMOV UR11, 0x40000040 ;  /* 0x40000040000b7882 */ /* 0x000fc60000000000 */
[----:B------:R-:W-:Y:S02]  /*16c0*/  UMOV UR8, UR7 ;  /* 0x0000000700087c82 */ /* 0x000fe40008000000 */
[----:B------:R-:W-:Y:S02]  /*16d0*/  UMOV UR10, UR12 ;  /* 0x0000000c000a7c82 */ /* 0x000fe40008000000 */
[----:B------:R-:W-:Y:S01]  /*16e0*/  IGMMA.64x256x32.S8.S8 R24, gdesc[UR8], R24, gsb0 ;  /* 0x06600000081879f1 */ /* 0x000fe20008041018 */
        /* <DEDUP_REMOVED lines=23> */
[----:B------:R-:W-:Y:S01]  /*1860*/  BPT.TRAP 0x1 ;  /* 0x000000040000795c */ /* 0x000fe20000300000 */
.L_x_23:
[----:B01----:R-:W-:Y:S01]  /*1870*/  IMAD R4, R3, 0x8, R6 ;  /* 0x0000000803047824 */ /* 0x003fe200078e0206 */
[----:B------:R-:W-:-:S03]  /*1880*/  ISETP.GT.U32.AND P1, PT, R19, 0x1, PT ;  /* 0x000000011300780c */ /* 0x000fc60003f24070 */
[----:B------:R-:W-:-:S05]  /*1890*/  VIADD R4, R4, 0x20 ;  /* 0x0000002004047836 */ /* 0x000fca0000000000 */
[----:B------:R-:W-:-:S04]  /*18a0*/  PRMT R4, RZ, 0x654, R4 ;  /* 0x00000654ff047816 */ /* 0x000fc80000000004 */
[----:B------:R0:W-:Y:S01]  /*18b0*/  SYNCS.ARRIVE.TRANS64.RED.A1T0 RZ, [R4+URZ], RZ ;  /* 0x000000ff04ff79a7 */ /* 0x0001e2000810043f */
[----:B------:R-:W-:Y:S05]  /*18c0*/  @P1 BRA `(.L_x_24) ;  /* 0x0000000000041947 */ /* 0x000fea0003800000 */
[----:B------:R-:W-:Y:S01]  /*18d0*/  BPT.TRAP 0x1 ;  /* 0x000000040000795c */ /* 0x000fe20000300000 */
.L_x_24:
[----:B------:R-:W-:Y:S01]  /*18e0*/  UIADD3 UR6, UR6, 0x1, URZ ;  /* 0x0000000106067890 */ /* 0x000fe2000fffe03f */
[C---:B------:R-:W-:Y:S01]  /*18f0*/  ISETP.GT.AND P2, PT, R0.reuse, 0x1, PT ;  /* 0x000000010000780c */ /* 0x040fe20003f44270 */
[----:B------:R-:W-:Y:S02]  /*1900*/  VIADD R3, R3, 0x1 ;  /* 0x0000000103037836 */ /* 0x000fe40000000000 */
[----:B------:R-:W-:Y:S01]  /*1910*/  UISETP.NE.AND UP0, UPT, UR6, 0x4, UPT ;  /* 0x000000040600788c */ /* 0x000fe2000bf05270 */
[----:B------:R-:W-:Y:S02]  /*1920*/  VIADD R0, R0, 0xffffffff ;  /* 0xffffffff00007836 */ /* 0x000fe40000000000 */
[C---:B------:R-:W-:Y:S01]  /*1930*/  ISETP.NE.AND P1, PT, R3.reuse, 0x4, PT ;  /* 0x000000040300780c */ /* 0x040fe20003f25270 */
[----:B------:R-:W-:Y:S02]  /*1940*/  USEL UR7, URZ, 0x1, UP0 ;  /* 0x000000013f077887 */ /* 0x000fe40008000000 */
[----:B------:R-:W-:Y:S01]  /*1950*/  USEL UR6, UR6, URZ, UP0 ;  /* 0x0000003f06067287 */ /* 0x000fe20008000000 */
[----:B------:R-:W-:-:S03]  /*1960*/  SEL R3, R3, RZ, P1 ;  /* 0x000000ff03037207 */ /* 0x000fc60000800000 */
[----:B------:R-:W-:Y:S01]  /*1970*/  LOP3.LUT R7, R7, UR7, RZ, 0x3c, !PT ;  /* 0x0000000707077c12 */ /* 0x000fe2000f8e3cff */
[----:B------:R-:W-:Y:S07]  /*1980*/  @P2 BRA `(.L_x_25) ;  /* 0xfffffff800fc2947 */ /* 0x000fee000383ffff */
.L_x_18:
[----:B------:R-:W3:Y:S02]  /*1990*/  LDC R0, c[0x0][0x28c] ;  /* 0x0000a300ff007b82 */ /* 0x000ee40000000800 */
[----:B---3--:R-:W-:-:S13]  /*19a0*/  ISETP.GE.AND P1, PT, R0, 0x1, PT ;  /* 0x000000010000780c */ /* 0x008fda0003f26270 */
[----:B------:R-:W-:Y:S05]  /*19b0*/  @!P1 BRA `(.L_x_26) ;  /* 0x0000000000389947 */ /* 0x000fea0003800000 */
[----:B------:R-:W-:Y:S05]  /*19c0*/  @!P0 BRA `(.L_x_27) ;  /* 0x0000000000048947 */ /* 0x000fea0003800000 */
[----:B------:R-:W-:Y:S01]  /*19d0*/  BPT.TRAP 0x1 ;  /* 0x000000040000795c */ /* 0x000fe20000300000 */
.L_x_27:
[----:B------:R-:W-:Y:S01]  /*19e0*/  UISETP.LT.AND UP0, UPT, UR40, 0x1, UPT ;  /* 0x000000012800788c */ /* 0x000fe2000bf01270 */
[----:B------:R-:W-:-:S03]  /*19f0*/  ISETP.GT.U32.AND P0, PT, R19, 0x1, PT ;  /* 0x000000011300780c */ /* 0x000fc60003f04070 */
[----:B------:R-:W-:-:S04]  /*1a00*/  USEL UR4, UR40, 0x1, UP0 ;  /* 0x0000000128047887 */ /* 0x000fc80008000000 */
[----:B------:R-:W-:-:S04]  /*1a10*/  UIADD3 UR4, UR39, UR40, -UR4 ;  /* 0x0000002827047290 */ /* 0x000fc8000fffe804 */
[----:B------:R-:W-:-:S04]  /*1a20*/  USHF.L.U32 UR4, UR4, 0x3, URZ ;  /* 0x0000000304047899 */ /* 0x000fc8000800063f */
[----:B------:R-:W-:-:S06]  /*1a30*/  ULOP3.LUT UR4, UR4, 0x18, URZ, 0xc0, !UPT ;  /* 0x0000001804047892 */ /* 0x000fcc000f8ec03f */
[----:B------:R-:W-:-:S05]  /*1a40*/  IMAD.U32 R3, RZ, RZ, UR4 ;  /* 0x00000004ff037e24 */ /* 0x000fca000f8e00ff */
[----:B------:R-:W-:-:S04]  /*1a50*/  IADD3 R0, R6, 0x20, R3 ;  /* 0x0000002006007810 */ /* 0x000fc80007ffe003 */
[----:B------:R-:W-:-:S04]  /*1a60*/  PRMT R0, RZ, 0x654, R0 ;  /* 0x00000654ff007816 */ /* 0x000fc80000000000 */
[----:B------:R3:W-:Y:S01]  /*1a70*/  SYNCS.ARRIVE.TRANS64.RED.A1T0 RZ, [R0+URZ], RZ ;  /* 0x000000ff00ff79a7 */ /* 0x0007e2000810043f */
[----:B------:R-:W-:Y:S05]  /*1a80*/  @P0 BRA `(.L_x_26) ;  /* 0x0000000000040947 */ /* 0x000fea0003800000 */
[----:B------:R-:W-:Y:S01]  /*1a90*/  BPT.TRAP 0x1 ;  /* 0x000000040000795c */ /* 0x000fe20000300000 */
.L_x_26:
[----:B------:R-:W4:Y:S01]  /*1aa0*/  LDC R9, c[0x0][0x288] ;  /* 0x0000a200ff097b82 */ /* 0x000f220000000800 */
[--C-:B---3--:R-:W-:Y:S01]  /*1ab0*/  SHF.R.U32.HI R0, RZ, 0x2, R18.reuse ;  /* 0x00000002ff007819 */ /* 0x108fe20000011612 */
[----:B------:R-:W-:Y:S01]  /*1ac0*/  UIADD3 UR39, UR40, UR39, URZ ;  /* 0x0000002728277290 */ /* 0x000fe2000fffe03f */
[----:B01----:R-:W-:Y:S01]  /*1ad0*/  SHF.R.U32.HI R5, RZ, 0x7, R18 ;  /* 0x00000007ff057819 */ /* 0x003fe20000011612 */
[----:B------:R-:W-:Y:S01]  /*1ae0*/  ULDC UR8, c[0x0][0x284] ;  /* 0x0000a10000087ab9 */ /* 0x000fe20000000800 */
[----:B------:R-:W-:Y:S01]  /*1af0*/  LOP3.LUT R4, R18, 0x60, RZ, 0xc0, !PT ;  /* 0x0000006012047812 */ /* 0x000fe200078ec0ff */
[----:B------:R-:W-:Y:S01]  /*1b00*/  USHF.R.U32.HI UR4, URZ, 0x2, UR39 ;  /* 0x000000023f047899 */ /* 0x000fe20008011627 */
[----:B------:R-:W-:Y:S01]  /*1b10*/  LOP3.LUT R3, R0, 0x7, RZ, 0xc0, !PT ;  /* 0x0000000700037812 */ /* 0x000fe200078ec0ff */
[----:B------:R-:W-:Y:S01]  /*1b20*/  UISETP.GT.U32.AND UP1, UPT, UR39, 0x3, UPT ;  /* 0x000000032700788c */ /* 0x000fe2000bf24070 */
[----:B------:R-:W-:Y:S01]  /*1b30*/  LOP3.LUT R0, R5, 0x1, RZ, 0xc0, !PT ;  /* 0x0000000105007812 */ /* 0x000fe200078ec0ff */
[----:B------:R-:W-:Y:S01]  /*1b40*/  ULOP3.LUT UR4, UR4, 0x1, URZ, 0xc0, !UPT ;  /* 0x0000000104047892 */ /* 0x000fe2000f8ec03f */
[----:B------:R-:W-:Y:S01]  /*1b50*/  SHF.R.U32.HI R6, RZ, 0x1, R4 ;  /* 0x00000001ff067819 */ /* 0x000fe20000011604 */
[----:B------:R-:W-:Y:S01]  /*1b60*/  IMAD.SHL.U32 R4, R18, 0x2, RZ ;  /* 0x0000000212047824 */ /* 0x000fe200078e00ff */
[----:B------:R-:W-:Y:S01]  /*1b70*/  SHF.R.S32.HI R14, RZ, 0x1f, R22 ;  /* 0x0000001fff0e7819 */ /* 0x000fe20000011416 */
[----:B------:R-:W-:Y:S01]  /*1b80*/  IMAD.SHL.U32 R8, R0, 0x40, RZ ;  /* 0x0000004000087824 */ /* 0x000fe200078e00ff */
[--C-:B------:R-:W-:Y:S01]  /*1b90*/  IADD3 R5, RZ, -R6, -R3.reuse ;  /* 0x80000006ff057210 */ /* 0x100fe20007ffe803 */
[----:B------:R-:W-:Y:S01]  /*1ba0*/  UISETP.NE.U32.AND UP0, UPT, UR4, 0x1, UPT ;  /* 0x000000010400788c */ /* 0x000fe2000bf05070 */
[----:B------:R-:W-:Y:S01]  /*1bb0*/  LOP3.LUT R4, R4, 0x6, RZ, 0xc0, !PT ;  /* 0x0000000604047812 */ /* 0x000fe200078ec0ff */
[----:B------:R-:W-:Y:S01]  /*1bc0*/  ULDC.64 UR6, c[0x0][0x5d0] ;  /* 0x0001740000067ab9 */ /* 0x000fe20000000a00 */
[----:B------:R-:W-:Y:S01]  /*1bd0*/  LOP3.LUT R3, R8, 0x40, R3, 0xe2, !PT ;  /* 0x0000004008037812 */ /* 0x000fe200078ee203 */
[----:B------:R-:W-:Y:S01]  /*1be0*/  IMAD R7, R0, -0x40, R5 ;  /* 0xffffffc000077824 */ /* 0x000fe200078e0205 */
[----:B------:R-:W-:Y:S01]  /*1bf0*/  LOP3.LUT R0, R18, 0x3, RZ, 0xc0, !PT ;  /* 0x0000000312007812 */ /* 0x000fe200078ec0ff */
[----:B------:R-:W-:Y:S01]  /*1c00*/  UISETP.LT.U32.AND UP1, UPT, UR40, 0x4, UP1 ;  /* 0x000000042800788c */ /* 0x000fe20008f21070 */
[----:B------:R-:W-:Y:S01]  /*1c10*/  PRMT R8, R4, 0x6540, R23 ;  /* 0x0000654004087816 */ /* 0x000fe20000000017 */
[----:B------:R-:W-:Y:S01]  /*1c20*/  IMAD.SHL.U32 R23, R23, 0x100, RZ ;  /* 0x0000010017177824 */ /* 0x000fe200078e00ff */
[----:B------:R-:W-:Y:S01]  /*1c30*/  UISETP.GT.U32.AND UP0, UPT, UR40, 0x3, !UP0 ;  /* 0x000000032800788c */ /* 0x000fe2000c704070 */
[----:B----4-:R-:W-:Y:S01]  /*1c40*/  IMAD R12, R0, -0x2, R9 ;  /* 0xfffffffe000c7824 */ /* 0x010fe200078e0209 */
[----:B------:R-:W-:Y:S01]  /*1c50*/  USEL UR5, URZ, 0x1, !UP1 ;  /* 0x000000013f057887 */ /* 0x000fe2000c800000 */
[----:B------:R-:W-:Y:S01]  /*1c60*/  IMAD.SHL.U32 R0, R152, 0x80, RZ ;  /* 0x0000008098007824 */ /* 0x000fe200078e00ff */
[----:B------:R-:W-:Y:S01]  /*1c70*/  ISETP.GE.AND P0, PT, R23, R9, PT ;  /* 0x000000091700720c */ /* 0x000fe20003f06270 */
[----:B------:R-:W-:Y:S01]  /*1c80*/  IMAD R5, R14, UR6, RZ ;  /* 0x000000060e057c24 */ /* 0x000fe2000f8e02ff */
[----:B------:R-:W-:Y:S01]  /*1c90*/  SHF.R.S32.HI R9, RZ, 0x1f, R8 ;  /* 0x0000001fff097819 */ /* 0x000fe20000011408 */
[----:B------:R-:W-:Y:S01]  /*1ca0*/  USEL UR4, URZ, 0x1, !UP0 ;  /* 0x000000013f047887 */ /* 0x000fe2000c000000 */
[----:B------:R-:W-:Y:S01]  /*1cb0*/  ISETP.GE.OR P0, PT, R0, UR8, P0 ;  /* 0x0000000800007c0c */ /* 0x000fe20008706670 */
[----:B------:R-:W-:Y:S01]  /*1cc0*/  IMAD.WIDE R10, R152, 0x80, RZ ;  /* 0x00000080980a7825 */ /* 0x000fe200078e02ff */
[----:B------:R-:W-:Y:S01]  /*1cd0*/  ULOP3.LUT UR39, UR39, 0x3, URZ, 0xc0, !UPT ;  /* 0x0000000327277892 */ /* 0x000fe2000f8ec03f */
[----:B------:R-:W-:Y:S01]  /*1ce0*/  IADD3 R160, -R0, UR8, R7 ;  /* 0x0000000800a07c10 */ /* 0x000fe2000fffe107 */
[----:B------:R-:W-:Y:S01]  /*1cf0*/  ULOP3.LUT UR38, UR4, UR38, UR5, 0x96, !UPT ;  /* 0x0000002604267292 */ /* 0x000fe2000f8e9605 */
[----:B------:R-:W-:Y:S01]  /*1d00*/  IMAD R13, R22, UR7, R5 ;  /* 0x00000007160d7c24 */ /* 0x000fe2000f8e0205 */
[----:B------:R-:W-:Y:S01]  /*1d10*/  LOP3.LUT R161, R10, R3, R6, 0xfe, !PT ;  /* 0x000000030aa17212 */ /* 0x000fe200078efe06 */
[----:B------:R-:W-:-:S04]  /*1d20*/  IMAD.WIDE.U32 R4, R22, UR6, R8 ;  /* 0x0000000616047c25 */ /* 0x000fc8000f8e0008 */
[----:B------:R-:W-:Y:S02]  /*1d30*/  IMAD.IADD R5, R5, 0x1, R13 ;  /* 0x0000000105057824 */ /* 0x000fe400078e020d */
[----:B------:R-:W-:Y:S02]  /*1d40*/  IMAD.IADD R0, R12, 0x1, -R23 ;  /* 0x000000010c007824 */ /* 0x000fe400078e0a17 */
[----:B------:R-:W-:Y:S01]  /*1d50*/  IMAD.MOV.U32 R152, RZ, RZ, -0x1 ;  /* 0xffffffffff987424 */ /* 0x000fe200078e00ff */
[----:B------:R-:W-:Y:S06]  /*1d60*/  @P0 BRA `(.L_x_28) ;  /* 0x0000006000a00947 */ /* 0x000fec0003800000 */
[----:B------:R-:W0:Y:S01]  /*1d70*/  LDC.64 R12, c[0x0][0x5c8] ;  /* 0x00017200ff0c7b82 */ /* 0x000e220000000a00 */
[----:B------:R-:W-:Y:S01]  /*1d80*/  ULDC.64 UR4, c[0x0][0x5c0] ;  /* 0x0001700000047ab9 */ /* 0x000fe20000000a00 */
[----:B------:R-:W-:Y:S01]  /*1d90*/  BSSY B0, `(.L_x_28) ;  /* 0x0000625000007945 */ /* 0x000fe20003800000 */
[-C--:B0-----:R-:W-:Y:S02]  /*1da0*/  IMAD R6, R11, R12.reuse, RZ ;  /* 0x0000000c0b067224 */ /* 0x081fe400078e02ff */
[----:B------:R-:W-:-:S04]  /*1db0*/  IMAD.WIDE.U32 R4, R161, R12, R4 ;  /* 0x0000000ca1047225 */ /* 0x000fc800078e0004 */
[----:B------:R-:W-:Y:S01]  /*1dc0*/  IMAD R3, R161, R13, R6 ;  /* 0x0000000da1037224 */ /* 0x000fe200078e0206 */
[----:B------:R-:W-:-:S03]  /*1dd0*/  IADD3 R4, P0, R4, UR4, RZ ;  /* 0x0000000404047c10 */ /* 0x000fc6000ff1e0ff */
[----:B------:R-:W-:Y:S01]  /*1de0*/  IMAD.IADD R3, R5, 0x1, R3 ;  /* 0x0000000105037824 */ /* 0x000fe200078e0203 */
[----:B------:R-:W-:-:S04]  /*1df0*/  LEA R6, P1, R12, R4, 0x3 ;  /* 0x000000040c067211 */ /* 0x000fc800078218ff */
[----:B------:R-:W-:Y:S02]  /*1e00*/  IADD3.X R5, R3, UR5, RZ, P0, !PT ;  /* 0x0000000503057c10 */ /* 0x000fe400087fe4ff */
[----:B-----5:R-:W-:Y:S02]  /*1e10*/  ISETP.NE.AND P0, PT, R154, RZ, PT ;  /* 0x000000ff9a00720c */ /* 0x020fe40003f05270 */
[----:B------:R-:W-:-:S11]  /*1e20*/  LEA.HI.X R7, R12, R5, R13, 0x3, P1 ;  /* 0x000000050c077211 */ /* 0x000fd600008f1c0d */
[----:B------:R-:W-:Y:S05]  /*1e30*/  @!P0 BRA `(.L_x_29) ;  /* 0x0000004800608947 */ /* 0x000fea0003800000 */
[----:B------:R-:W0:Y:S01]  /*1e40*/  LDC.64 R156, c[0x0][0x5b0] ;  /* 0x00016c00ff9c7b82 */ /* 0x000e220000000a00 */
[----:B------:R-:W-:Y:S01]  /*1e50*/  ULDC.64 UR4, c[0x0][0x5b8] ;  /* 0x00016e0000047ab9 */ /* 0x000fe20000000a00 */
[----:B------:R-:W-:Y:S01]  /*1e60*/  ISETP.GE.AND P1, PT, R160, 0x1, PT ;  /* 0x00000001a000780c */ /* 0x000fe20003f26270 */
[----:B------:R-:W-:Y:S01]  /*1e70*/  IMAD R3, R14, UR4, RZ ;  /* 0x000000040e037c24 */ /* 0x000fe2000f8e02ff */
[----:B------:R-:W-:Y:S01]  /*1e80*/  BSSY B1, `(.L_x_30) ;  /* 0x000000e000017945 */ /* 0x000fe20003800000 */
[----:B------:R-:W-:Y:S01]  /*1e90*/  IMAD.WIDE.U32 R20, R22, UR4, R8 ;  /* 0x0000000416147c25 */ /* 0x000fe2000f8e0008 */
[----:B------:R-:W-:Y:S02]  /*1ea0*/  ISETP.LT.OR P5, PT, R0, 0x1, !P1 ;  /* 0x000000010000780c */ /* 0x000fe40004fa1670 */
[----:B------:R-:W1:Y:S01]  /*1eb0*/  LDC.64 R158, c[0x0][0x5a8] ;  /* 0x00016a00ff9e7b82 */ /* 0x000e620000000a00 */
[----:B------:R-:W-:Y:S02]  /*1ec0*/  IMAD R3, R22, UR5, R3 ;  /* 0x0000000516037c24 */ /* 0x000fe4000f8e0203 */
[----:B------:R-:W-:-:S02]  /*1ed0*/  IMAD.MOV.U32 R14, RZ, RZ, R20 ;  /* 0x000000ffff0e7224 */ /* 0x000fc400078e0014 */
[----:B------:R-:W-:Y:S02]  /*1ee0*/  IMAD.IADD R15, R21, 0x1, R3 ;  /* 0x00000001150f7824 */ /* 0x000fe400078e0203 */
[-C--:B0-----:R-:W-:Y:S02]  /*1ef0*/  IMAD R10, R11, R156.reuse, RZ ;  /* 0x0000009c0b0a7224 */ /* 0x081fe400078e02ff */
[----:B------:R-:W-:-:S04]  /*1f00*/  IMAD.WIDE.U32 R8, R161, R156, R14 ;  /* 0x0000009ca1087225 */ /* 0x000fc800078e000e */
[----:B------:R-:W-:Y:S01]  /*1f10*/  IMAD R13, R161, R157, R10 ;  /* 0x0000009da10d7224 */ /* 0x000fe200078e020a */
[----:B-1----:R-:W-:-:S04]  /*1f20*/  IADD3 R8, P0, R8, R158, RZ ;  /* 0x0000009e08087210 */ /* 0x002fc80007f1e0ff */
[----:B------:R-:W-:Y:S01]  /*1f30*/  IADD3.X R9, R159, R9, R13, P0, !PT ;  /* 0x000000099f097210 */ /* 0x000fe200007fe40d */
[----:B------:R-:W-:Y:S08]  /*1f40*/  @P5 BRA `(.L_x_31) ;  /* 0x0000000000045947 */ /* 0x000ff00003800000 */
[----:B--2---:R0:W5:Y:S02]  /*1f50*/  LDG.E.U8 R155, desc[UR36][R8.64] ;  /* 0x00000024089b7981 */ /* 0x004164000c1e1100 */
.L_x_31:
[----:B------:R-:W-:Y:S05]  /*1f60*/  BSYNC B1 ;  /* 0x0000000000017941 */ /* 0x000fea0003800000 */
.L_x_30:
[----:B-----5:R-:W-:Y:S01]  /*1f70*/  LOP3.LUT R3, R155, 0xffff, RZ, 0xc0, !PT ;  /* 0x0000ffff9b037812 */ /* 0x020fe200078ec0ff */
[----:B------:R-:W-:Y:S01]  /*1f80*/  IMAD.SHL.U32 R10, R156, 0x8, RZ ;  /* 0x000000089c0a7824 */ /* 0x000fe200078e00ff */
[----:B------:R-:W-:Y:S01]  /*1f90*/  ISETP.LT.OR P2, PT, R0, 0x2, !P1 ;  /* 0x000000020000780c */ /* 0x000fe20004f41670 */
[----:B------:R-:W-:Y:S01]  /*1fa0*/  BSSY B1, `(.L_x_32) ;  /* 0x000000e000017945 */ /* 0x000fe20003800000 */
[----:B------:R-:W-:Y:S02]  /*1fb0*/  PRMT R3, R3, 0x8880, RZ ;  /* 0x0000888003037816 */ /* 0x000fe400000000ff */
[----:B------:R-:W-:Y:S02]  /*1fc0*/  SHF.L.U64.HI R11, R156, 0x3, R157 ;  /* 0x000000039c0b7819 */ /* 0x000fe4000001029d */
[----:B------:R-:W-:Y:S01]  /*1fd0*/  ISETP.GE.AND P0, PT, R160, 0x9, PT ;  /* 0x00000009a000780c */ /* 0x000fe20003f06270 */
[----:B------:R-:W-:Y:S02]  /*1fe0*/  IMAD R12, R3, R154, RZ ;  /* 0x0000009a030c7224 */ /* 0x000fe400078e02ff */
[----:B------:R-:W-:-:S04]  /*1ff0*/  IMAD.WIDE.U32 R10, R161, R156, R10 ;  /* 0x0000009ca10a7225 */ /* 0x000fc800078e000a */
[----:B------:R-:W-:Y:S01]  /*2000*/  @!P5 IMAD R3, R24, R153, R12 ;  /* 0x000000991803d224 */ /* 0x000fe200078e020c */
[----:B------:R-:W-:Y:S01]  /*2010*/  IADD3 R10, P3, P4, R20, R158, R10 ;  /* 0x0000009e140a7210 */ /* 0x000fe20007c7e00a */
[----:B------:R-:W-:-:S03]  /*2020*/  IMAD.IADD R13, R13, 0x1, R11 ;  /* 0x000000010d0d7824 */ /* 0x000fc600078e020b */
[----:B------:R1:W-:Y:S01]  /*2030*/  @!P5 STG.E.U8 desc[UR36][R4.64], R3 ;  /* 0x000000030400d986 */ /* 0x0003e2000c101124 */
[----:B------:R-:W-:Y:S08]  /*2040*/  @P2 BRA `(.L_x_33) ;  /* 0x00000000000c2947 */ /* 0x000ff00003800000 */
[----:B--2---:R-:W1:Y:S02]  /*2050*/  LDG.E.U8 R155, desc[UR36][R8.64+0x1] ;  /* 0x00000124089b7981 */ /* 0x004e64000c1e1100 */
[----:B-1----:R-:W-:-:S05]  /*2060*/  PRMT R3, R155, 0x8880, RZ ;  /* 0x000088809b037816 */ /* 0x002fca00000000ff */
[----:B------:R-:W-:-:S07]  /*2070*/  IMAD R12, R3, R154, RZ ;  /* 0x0000009a030c7224 */ /* 0x000fce00078e02ff */
.L_x_33:
[----:B------:R-:W-:Y:S05]  /*2080*/  BSYNC B1 ;  /* 0x0000000000017941 */ /* 0x000fea0003800000 */
.L_x_32:
[C---:B------:R-:W-:Y:S01]  /*2090*/  ISETP.LT.OR P5, PT, R0.reuse, 0x1, !P0 ;  /* 0x000000010000780c */ /* 0x040fe200047a1670 */
[----:B------:R-:W-:Y:S01]  /*20a0*/  @!P2 IMAD R25, R25, R153, R12 ;  /* 0x000000991919a224 */ /* 0x000fe200078e020c */
[----:B------:R-:W-:Y:S01]  /*20b0*/  BSSY B1, `(.L_x_34) ;  /* 0x000000a000017945 */ /* 0x000fe20003800000 */
[----:B------:R-:W-:Y:S02]  /*20c0*/  IADD3.X R11, R15, R159, R13, P3, P4 ;  /* 0x0000009f0f0b7210 */ /* 0x000fe40001fe840d */
[C---:B------:R-:W-:Y:S01]  /*20d0*/  ISETP.LT.OR P3, PT, R0.reuse, 0x2, !P0 ;  /* 0x000000020000780c */ /* 0x040fe20004761670 */
[----:B------:R3:W-:Y:S01]  /*20e0*/  @!P2 STG.E.U8 desc[UR36][R4.64+0x1], R25 ;  /* 0x000001190400a986 */ /* 0x0007e2000c101124 */
[C---:B------:R-:W-:Y:S02]  /*20f0*/  ISETP.LT.OR P4, PT, R0.reuse, 0x9, !P1 ;  /* 0x000000090000780c */ /* 0x040fe40004f81670 */
[----:B------:R-:W-:-:S04]  /*2100*/  ISETP.LT.OR P2, PT, R0, 0xa, !P1 ;  /* 0x0000000a0000780c */ /* 0x000fc80004f41670 */
[----:B------:R-:W-:Y:S09]  /*2110*/  @P5 BRA `(.L_x_35) ;  /* 0x00000000000c5947 */ /* 0x000ff20003800000 */
[----:B--2---:R-:W1:Y:S02]  /*2120*/  LDG.E.U8 R155, desc[UR36][R10.64] ;  /* 0x000000240a9b7981 */ /* 0x004e64000c1e1100 */
[----:B-1----:R-:W-:-:S05]  /*2130*/  PRMT R3, R155, 0x8880, RZ ;  /* 0x000088809b037816 */ /* 0x002fca00000000ff */
[----:B------:R-:W-:-:S07]  /*2140*/  IMAD R12, R3, R154, RZ ;  /* 0x0000009a030c7224 */ /* 0x000fce00078e02ff */
.L_x_35:
[----:B------:R-:W-:Y:S05]  /*2150*/  BSYNC B1 ;  /* 0x0000000000017941 */ /* 0x000fea0003800000 */
.L_x_34:
[----:B-1----:R-:W-:Y:S01]  /*2160*/  @!P5 IMAD R3, R26, R153, R12 ;  /* 0x000000991a03d224 */ /* 0x002fe200078e020c */
[----:B------:R-:W-:Y:S04]  /*2170*/  BSSY B1, `(.L_x_36) ;  /* 0x0000006000017945 */ /* 0x000fe80003800000 */
[----:B------:R1:W-:Y:S01]  /*2180*/  @!P5 STG.E.U8 desc[UR36][R6.64], R3 ;  /* 0x000000030600d986 */ /* 0x0003e2000c101124 */
[----:B------:R-:W-:Y:S05]  /*2190*/  @P3 BRA `(.L_x_37) ;  /* 0x00000000000c3947 */ /* 0x000fea0003800000 */
[----:B--2---:R-:W1:Y:S02]  /*21a0*/  LDG.E.U8 R155, desc[UR36][R10.64+0x1] ;  /* 0x000001240a9b7981 */ /* 0x004e64000c1e1100 */
[----:B-1----:R-:W-:-:S05]  /*21b0*/  PRMT R3, R155, 0x8880, RZ ;  /* 0x000088809b037816 */ /* 0x002fca00000000ff */
[----:B------:R-:W-:-:S07]  /*21c0*/  IMAD R12, R3, R154, RZ ;  /* 0x0000009a030c7224 */ /* 0x000fce00078e02ff */
.L_x_37:
[----:B------:R-:W-:Y:S05]  /*21d0*/  BSYNC B1 ;  /* 0x0000000000017941 */ /* 0x000fea0003800000 */
.L_x_36:
[----:B------:R-:W-:Y:S01]  /*21e0*/  @!P3 IMAD R27, R27, R153, R12 ;  /* 0x000000991b1bb224 */ /* 0x000fe200078e020c */
[----:B------:R-:W-:Y:S04]  /*21f0*/  BSSY B1, `(.L_x_38) ;  /* 0x0000006000017945 */ /* 0x000fe80003800000 */
[----:B------:R4:W-:Y:S01]  /*2200*/  @!P3 STG.E.U8 desc[UR36][R6.64+0x1], R27 ;  /* 0x0000011b0600b986 */ /* 0x0009e2000c101124 */
[----:B------:R-:W-:Y:S05]  /*2210*/  @P4 BRA `(.L_x_39) ;  /* 0x00000000000c4947 */ /* 0x000fea0003800000 */
[----:B--2---:R-:W1:Y:S02]  /*2220*/  LDG.E.U8 R155, desc[UR36][R8.64+0x8] ;  /* 0x00000824089b7981 */ /* 0x004e64000c1e1100 */
[----:B-1----:R-:W-:-:S05]  /*2230*/  PRMT R3, R155, 0x8880, RZ ;  /* 0x000088809b037816 */ /* 0x002fca00000000ff */
[----:B------:R-:W-:-:S07]  /*2240*/  IMAD R12, R3, R154, RZ ;  /* 0x0000009a030c7224 */ /* 0x000fce00078e02ff */
.L_x_39:
[----:B------:R-:W-:Y:S05]  /*2250*/  BSYNC B1 ;  /* 0x0000000000017941 */ /* 0x000fea0003800000 */
.L_x_38:
[----:B-1----:R-:W-:Y:S01]  /*2260*/  @!P4 IMAD R3, R28, R153, R12 ;  /* 0x000000991c03c224 */ /* 0x002fe200078e020c */
[----:B------:R-:W-:Y:S04]  /*2270*/  BSSY B1, `(.L_x_40) ;  /* 0x0000006000017945 */ /* 0x000fe80003800000 */
[----:B------:R1:W-:Y:S01]  /*2280*/  @!P4 STG.E.U8 desc[UR36][R4.64+0x8], R3 ;  /* 0x000008030400c986 */ /* 0x0003e2000c101124 */
[----:B------:R-:W-:Y:S05]  /*2290*/  @P2 BRA `(.L_x_41) ;  /* 0x00000000000c2947 */ /* 0x000fea0003800000 */
[----:B--2---:R-:W1:Y:S02]  /*22a0*/  LDG.E.U8 R155, desc[UR36][R8.64+0x9] ;  /* 0x00000924089b7981 */ /* 0x004e64000c1e1100 */
[----:B-1----:R-:W-:-:S05]  /*22b0*/  PRMT R3, R155, 0x8880, RZ ;  /* 0x000088809b037816 */ /* 0x002fca00000000ff */
[----:B------:R-:W-:-:S07]  /*22c0*/  IMAD R12, R3, R154, RZ ;  /* 0x0000009a030c7224 */ /* 0x000fce00078e02ff */
.L_x_41:
[----:B------:R-:W-:Y:S05]  /*22d0*/  BSYNC B1 ;  /* 0x0000000000017941 */ /* 0x000fea0003800000 */
.L_x_40:
[C---:B------:R-:W-:Y:S01]  /*22e0*/  ISETP.LT.OR P4, PT, R0.reuse, 0x9, !P0 ;  /* 0x000000090000780c */ /* 0x040fe20004781670 */
[----:B------:R-:W-:Y:S01]  /*22f0*/  @!P2 IMAD R29, R29, R153, R12 ;  /* 0x000000991d1da224 */ /* 0x000fe200078e020c */
[----:B------:R-:W-:Y:S01]  /*2300*/  BSSY B1, `(.L_x_42) ;  /* 0x0000009000017945 */ /* 0x000fe20003800000 */
[C---:B------:R-:W-:Y:S02]  /*2310*/  ISETP.LT.OR P3, PT, R0.reuse, 0xa, !P0 ;  /* 0x0000000a0000780c */ /* 0x040fe40004761670 */
[C---:B------:R-:W-:Y:S01]  /*2320*/  ISETP.LT.OR P5, PT, R0.reuse, 0x11, !P1 ;  /* 0x000000110000780c */ /* 0x040fe20004fa1670 */
[----:B------:R0:W-:Y:S01]  /*2330*/  @!P2 STG.E.U8 desc[UR36][R4.64+0x9], R29 ;  /* 0x0000091d0400a986 */ /* 0x0001e2000c101124 */
[----:B------:R-:W-:-:S06]  /*2340*/  ISETP.LT.OR P2, PT, R0, 0x12, !P1 ;  /* 0x000000120000780c */ /* 0x000fcc0004f41670 */
[----:B------:R-:W-:Y:S07]  /*2350*/  @P4 BRA `(.L_x_43) ;  /* 0x00000000000c4947 */ /* 0x000fee0003800000 */
[----:B--2---:R-:W1:Y:S02]  /*2360*/  LDG.E.U8 R155, desc[UR36][R10.64+0x8] ;  /* 0x000008240a9b7981 */ /* 0x004e64000c1e1100 */
[----:B-1----:R-:W-:-:S05]  /*2370*/  PRMT R3, R155, 0x8880, RZ ;  /* 0x000088809b037816 */ /* 0x002fca00000000ff */
[----:B------:R-:W-:-:S07]  /*2380*/  IMAD R12, R3, R154, RZ ;  /* 0x0000009a030c7224 */ /* 0x000fce00078e02ff */
.L_x_43:
[----:B------:R-:W-:Y:S05]  /*2390*/  BSYNC B1 ;  /* 0x0000000000017941 */ /* 0x000fea0003800000 */
.L_x_42:
[----:B-1----:R-:W-:Y:S01]  /*23a0*/  @!P4 IMAD R3, R30, R153, R12 ;  /* 0x000000991e03c224 */ /* 0x002fe200078e020c */
[----:B------:R-:W-:Y:S04]  /*23b0*/  BSSY B1, `(.L_x_44) ;  /* 0x0000006000017945 */ /* 0x000fe80003800000 */
[----:B------:R1:W-:Y:S01]  /*23c0*/  @!P4 STG.E.U8 desc[UR36][R6.64+0x8], R3 ;  /* 0x000008030600c986 */ /* 0x0003e2000c101124 */
[----:B------:R-:W-:Y:S05]  /*23d0*/  @P3 BRA `(.L_x_45) ;  /* 0x00000000000c3947 */ /* 0x000fea0003800000 */
[----:B--2---:R-:W1:Y:S02]  /*23e0*/  LDG.E.U8 R155, desc[UR36][R10.64+0x9] ;  /* 0x000009240a9b7981 */ /* 0x004e64000c1e1100 */
[----:B-1----:R-:W-:-:S05]  /*23f0*/  PRMT R3, R155, 0x8880, RZ ;  /* 0x000088809b037816 */ /* 0x002fca00000000ff */
[----:B------:R-:W-:-:S07]  /*2400*/  IMAD R12, R3, R154, RZ ;  /* 0x0000009a030c7224 */ /* 0x000fce00078e02ff */
.L_x_45:
[----:B------:R-:W-:Y:S05]  /*2410*/  BSYNC B1 ;  /* 0x0000000000017941 */ /* 0x000fea0003800000 */
.L_x_44:
[----:B------:R-:W-:Y:S01]  /*2420*/  @!P3 IMAD R31, R31, R153, R12 ;  /* 0x000000991f1fb224 */ /* 0x000fe200078e020c */
[----:B------:R-:W-:Y:S04]  /*2430*/  BSSY B1, `(.L_x_46) ;  /* 0x0000006000017945 */ /* 0x000fe80003800000 */
[----:B------:R0:W-:Y:S01]  /*2440*/  @!P3 STG.E.U8 desc[UR36][R6.64+0x9], R31 ;  /* 0x0000091f0600b986 */ /* 0x0001e2000c101124 */
[----:B------:R-:W-:Y:S05]  /*2450*/  @P5 BRA `(.L_x_47) ;  /* 0x00000000000c5947 */ /* 0x000fea0003800000 */
[----:B--2---:R-:W1:Y:S02]  /*2460*/  LDG.E.U8 R155, desc[UR36][R8.64+0x10] ;  /* 0x00001024089b7981 */ /* 0x004e64000c1e1100 */
[----:B-1----:R-:W-:-:S05]  /*2470*/  PRMT R3, R155, 0x8880, RZ ;  /* 0x000088809b037816 */ /* 0x002fca00000000ff */
[----:B------:R-:W-:-:S07]  /*2480*/  IMAD R12, R3, R154, RZ ;  /* 0x0000009a030c7224 */ /* 0x000fce00078e02ff */
.L_x_47:
[----:B------:R-:W-:Y:S05]  /*2490*/  BSYNC B1 ;  /* 0x0000000000017941 */ /* 0x000fea0003800000 */
.L_x_46:
[----:B-1----:R-:W-:Y:S01]  /*24a0*/  @!P5 IMAD R3, R32, R153, R12 ;  /* 0x000000992003d224 */ /* 0x002fe200078e020c */
[----:B------:R-:W-:Y:S04]  /*24b0*/  BSSY B1, `(.L_x_48) ;  /* 0x0000006000017945 */ /* 0x000fe80003800000 */
[----:B------:R1:W-:Y:S01]  /*24c0*/  @!P5 STG.E.U8 desc[UR36][R4.64+0x10], R3 ;  /* 0x000010030400d986 */ /* 0x0003e2000c101124 */
[----:B------:R-:W-:Y:S05]  /*24d0*/  @P2 BRA `(.L_x_49) ;  /* 0x00000000000c2947 */ /* 0x000fea0003800000 */
[----:B--2---:R-:W1:Y:S02]  /*24e0*/  LDG.E.U8 R155, desc[UR36][R8.64+0x11] ;  /* 0x00001124089b7981 */ /* 0x004e64000c1e1100 */
[----:B-1----:R-:W-:-:S05]  /*24f0*/  PRMT R3, R155, 0x8880, RZ ;  /* 0x000088809b037816 */ /* 0x002fca00000000ff */
[----:B------:R-:W-:-:S07]  /*2500*/  IMAD R12, R3, R154, RZ ;  /* 0x0000009a030c7224 */ /* 0x000fce00078e02ff */
.L_x_49:
[----:B------:R-:W-:Y:S05]  /*2510*/  BSYNC B1 ;  /* 0x0000000000017941 */ /* 0x000fea0003800000 */
.L_x_48:
        /* <DEDUP_REMOVED lines=11> */
.L_x_51:
[----:B------:R-:W-:Y:S05]  /*25d0*/  BSYNC B1 ;  /* 0x0000000000017941 */ /* 0x000fea0003800000 */
.L_x_50:
[----:B-1----:R-:W-:Y:S01]  /*25e0*/  @!P4 IMAD R3, R34, R153, R12 ;  /* 0x000000992203c224 */ /* 0x002fe200078e020c */
[----:B------:R-:W-:Y:S04]  /*25f0*/  BSSY B1, `(.L_x_52) ;  /* 0x0000006000017945 */ /* 0x000fe80003800000 */
[----:B------:R1:W-:Y:S01]  /*2600*/  @!P4 STG.E.U8 desc[UR36][R6.64+0x10], R3 ;  /* 0x000010030600c986 */ /* 0x0003e2000c101124 */
[----:B------:R-:W-:Y:S05]  /*2610*/  @P3 BRA `(.L_x_53) ;  /* 0x00000000000c3947 */ /* 0x000fea0003800000 */
[----:B--2---:R-:W1:Y:S02]  /*2620*/  LDG.E.U8 R155, desc[UR36][R10.64+0x11] ;  /* 0x000011240a9b7981 */ /* 0x004e64000c1e1100 */
[----:B-1----:R-:W-:-:S05]  /*2630*/  PRMT R3, R155, 0x8880, RZ ;  /* 0x000088809b037816 */ /* 0x002fca00000000ff */
[----:B------:R-:W-:-:S07]  /*2640*/  IMAD R12, R3, R154, RZ ;  /* 0x0000009a030c7224 */ /* 0x000fce00078e02ff */
.L_x_53:
[----:B------:R-:W-:Y:S05]  /*2650*/  BSYNC B1 ;  /* 0x0000000000017941 */ /* 0x000fea0003800000 */
.L_x_52:
[----:B------:R-:W-:Y:S01]  /*2660*/  @!P3 IMAD R35, R35, R153, R12 ;  /* 0x000000992323b224 */ /* 0x000fe200078e020c */
[----:B------:R-:W-:Y:S04]  /*2670*/  BSSY B1, `(.L_x_54) ;  /* 0x0000006000017945 */ /* 0x000fe80003800000 */
[----:B------:R0:W-:Y:S01]  /*2680*/  @!P3 STG.E.U8 desc[UR36][R6.64+0x11], R35 ;  /* 0x000011230600b986 */ /* 0x0001e2000c101124 */
[----:B------:R-:W-:Y:S05]  /*2690*/  @P5 BRA `(.L_x_55) ;  /* 0x00000000000c5947 */ /* 0x000fea0003800000 */
[----:B--2---:R-:W1:Y:S02]  /*26a0*/  LDG.E.U8 R155, desc[UR36][R8.64+0x18] ;  /* 0x00001824089b7981 */ /* 0x004e64000c1e1100 */
[----:B-1----:R-:W-:-:S05]  /*26b0*/  PRMT R3, R155, 0x8880, RZ ;  /* 0x000088809b037816 */ /* 0x002fca00000000ff */
[----:B------:R-:W-:-:S07]  /*26c0*/  IMAD R12, R3, R154, RZ ;  /* 0x0000009a030c7224 */ /* 0x000fce00078e02ff */
.L_x_55:
[----:B------:R-:W-:Y:S05]  /*26d0*/  BSYNC B1 ;  /* 0x0000000000017941 */ /* 0x000fea0003800000 */
.L_x_54:
[----:B-1----:R-:W-:Y:S01]  /*26e0*/  @!P5 IMAD R3, R36, R153, R12 ;  /* 0x000000992403d224 */ /* 0x002fe200078e020c */
[----:B------:R-:W-:Y:S04]  /*26f0*/  BSSY B1, `(.L_x_56) ;  /* 0x0000006000017945 */ /* 0x000fe80003800000 */
[----:B------:R1:W-:Y:S01]  /*2700*/  @!P5 STG.E.U8 desc[UR36][R4.64+0x18], R3 ;  /* 0x000018030400d986 */ /* 0x0003e2000c101124 */
[----:B------:R-:W-:Y:S05]  /*2710*/  @P2 BRA `(.L_x_57) ;  /* 0x00000000000c2947 */ /* 0x000fea0003800000 */
[----:B--2---:R-:W1:Y:S02]  /*2720*/  LDG.E.U8 R155, desc[UR36][R8.64+0x19] ;  /* 0x00001924089b7981 */ /* 0x004e64000c1e1100 */
[----:B-1----:R-:W-:-:S05]  /*2730*/  PRMT R3, R155, 0x8880, RZ ;  /* 0x000088809b037816 */ /* 0x002fca00000000ff */
[----:B------:R-:W-:-:S07]  /*2740*/  IMAD R12, R3, R154, RZ ;  /* 0x0000009a030c7224 */ /* 0x000fce00078e02ff */
.L_x_57:
[----:B------:R-:W-:Y:S05]  /*2750*/  BSYNC B1 ;  /* 0x0000000000017941 */ /* 0x000fea0003800000 */
.L_x_56:
        /* <DEDUP_REMOVED lines=11> */
.L_x_59:
[----:B------:R-:W-:Y:S05]  /*2810*/  BSYNC B1 ;  /* 0x0000000000017941 */ /* 0x000fea0003800000 */
.L_x_58:
[----:B-1----:R-:W-:Y:S01]  /*2820*/  @!P4 IMAD R3, R38, R153, R12 ;  /* 0x000000992603c224 */ /* 0x002fe200078e020c */
[----:B------:R-:W-:Y:S04]  /*2830*/  BSSY B1, `(.L_x_60) ;  /* 0x0000006000017945 */ /* 0x000fe80003800000 */
[----:B------:R1:W-:Y:S01]  /*2840*/  @!P4 STG.E.U8 desc[UR36][R6.64+0x18], R3 ;  /* 0x000018030600c986 */ /* 0x0003e2000c101124 */
[----:B------:R-:W-:Y:S05]  /*2850*/  @P3 BRA `(.L_x_61) ;  /* 0x00000000000c3947 */ /* 0x000fea0003800000 */
[----:B--2---:R-:W1:Y:S02]  /*2860*/  LDG.E.U8 R155, desc[UR36][R10.64+0x19] ;  /* 0x000019240a9b7981 */ /* 0x004e64000c1e1100 */
[----:B-1----:R-:W-:-:S05]  /*2870*/  PRMT R3, R155, 0x8880, RZ ;  /* 0x000088809b037816 */ /* 0x002fca00000000ff */
[----:B------:R-:W-:-:S07]  /*2880*/  IMAD R12, R3, R154, RZ ;  /* 0x0000009a030c7224 */ /* 0x000fce00078e02ff */
.L_x_61:
[----:B------:R-:W-:Y:S05]  /*2890*/  BSYNC B1 ;  /* 0x0000000000017941 */ /* 0x000fea0003800000 */
.L_x_60:
[----:B------:R-:W-:Y:S01]  /*28a0*/  @!P3 IMAD R39, R39, R153, R12 ;  /* 0x000000992727b224 */ /* 0x000fe200078e020c */
[----:B------:R-:W-:Y:S04]  /*28b0*/  BSSY B1, `(.L_x_62) ;  /* 0x0000006000017945 */ /* 0x000fe80003800000 */
[----:B------:R0:W-:Y:S01]  /*28c0*/  @!P3 STG.E.U8 desc[UR36][R6.64+0x19], R39 ;  /* 0x000019270600b986 */ /* 0x0001e2000c101124 */
[----:B------:R-:W-:Y:S05]  /*28d0*/  @P5 BRA `(.L_x_63) ;  /* 0x00000000000c5947 */ /* 0x000fea0003800000 */
[----:B--2---:R-:W1:Y:S02]  /*28e0*/  LDG.E.U8 R155, desc[UR36][R8.64+0x20] ;  /* 0x00002024089b7981 */ /* 0x004e64000c1e1100 */
[----:B-1----:R-:W-:-:S05]  /*28f0*/  PRMT R3, R155, 0x8880, RZ ;  /* 0x000088809b037816 */ /* 0x002fca00000000ff */
[----:B------:R-:W-:-:S07]  /*2900*/  IMAD R12, R3, R154, RZ ;  /* 0x0000009a030c7224 */ /* 0x000fce00078e02ff */
.L_x_63:
[----:B------:R-:W-:Y:S05]  /*2910*/  BSYNC B1 ;  /* 0x0000000000017941 */ /* 0x000fea0003800000 */
.L_x_62:
[----:B-1----:R-:W-:Y:S01]  /*2920*/  @!P5 IMAD R3, R40, R153, R12 ;  /* 0x000000992803d224 */ /* 0x002fe200078e020c */
[----:B------:R-:W-:Y:S04]  /*2930*/  BSSY B1, `(.L_x_64) ;  /* 0x0000006000017945 */ /* 0x000fe80003800000 */
[----:B------:R1:W-:Y:S01]  /*2940*/  @!P5 STG.E.U8 desc[UR36][R4.64+0x20], R3 ;  /* 0x000020030400d986 */ /* 0x0003e2000c101124 */
[----:B------:R-:W-:Y:S05]  /*2950*/  @P2 BRA `(.L_x_65) ;  /* 0x00000000000c2947 */ /* 0x000fea0003800000 */
[----:B--2---:R-:W1:Y:S02]  /*2960*/  LDG.E.U8 R155, desc[UR36][R8.64+0x21] ;  /* 0x00002124089b7981 */ /* 0x004e64000c1e1100 */
[----:B-1----:R-:W-:-:S05]  /*2970*/  PRMT R3, R155, 0x8880, RZ ;  /* 0x000088809b037816 */ /* 0x002fca00000000ff */
[----:B------:R-:W-:-:S07]  /*2980*/  IMAD R12, R3, R154, RZ ;  /* 0x0000009a030c7224 */ /* 0x000fce00078e02ff */
.L_x_65:
[----:B------:R-:W-:Y:S05]  /*2990*/  BSYNC B1 ;  /* 0x0000000000017941 */ /* 0x000fea0003800000 */
.L_x_64:
        /* <DEDUP_REMOVED lines=11> */
.L_x_67:
[----:B------:R-:W-:Y:S05]  /*2a50*/  BSYNC B1 ;  /* 0x0000000000017941 */ /* 0x000fea0003800000 */
.L_x_66:
[----:B-1----:R-:W-:Y:S01]  /*2a60*/  @!P4 IMAD R3, R42, R153, R12 ;  /* 0x000000992a03c224 */ /* 0x002fe200078e020c */
[----:B------:R-:W-:Y:S04]  /*2a70*/  BSSY B1, `(.L_x_68) ;  /* 0x0000006000017945 */ /* 0x000fe80003800000 */
[----:B------:R1:W-:Y:S01]  /*2a80*/  @!P4 STG.E.U8 desc[UR36][R6.64+0x20], R3 ;  /* 0x000020030600c986 */ /* 0x0003e2000c101124 */
[----:B------:R-:W-:Y:S05]  /*2a90*/  @P3 BRA `(.L_x_69) ;  /* 0x00000000000c3947 */ /* 0x000fea0003800000 */
[----:B--2---:R-:W1:Y:S02]  /*2aa0*/  LDG.E.U8 R155, desc[UR36][R10.64+0x21] ;  /* 0x000021240a9b7981 */ /* 0x004e64000c1e1100 */
[----:B-1----:R-:W-:-:S05]  /*2ab0*/  PRMT R3, R155, 0x8880, RZ ;  /* 0x000088809b037816 */ /* 0x002fca00000000ff */
[----:B------:R-:W-:-:S07]  /*2ac0*/  IMAD R12, R3, R154, RZ ;  /* 0x0000009a030c7224 */ /* 0x000fce00078e02ff */
.L_x_69:
[----:B------:R-:W-:Y:S05]  /*2ad0*/  BSYNC B1 ;  /* 0x0000000000017941 */ /* 0x000fea0003800000 */
.L_x_68:
[----:B------:R-:W-:Y:S01]  /*2ae0*/  @!P3 IMAD R43, R43, R153, R12 ;  /* 0x000000992b2bb224 */ /* 0x000fe200078e020c */
[----:B------:R-:W-:Y:S04]  /*2af0*/  BSSY B1, `(.L_x_70) ;  /* 0x0000006000017945 */ /* 0x000fe80003800000 */
[----:B------:R0:W-:Y:S01]  /*2b00*/  @!P3 STG.E.U8 desc[UR36][R6.64+0x21], R43 ;  /* 0x0000212b0600b986 */ /* 0x0001e2000c101124 */
[----:B------:R-:W-:Y:S05]  /*2b10*/  @P5 BRA `(.L_x_71) ;  /* 0x00000000000c5947 */ /* 0x000fea0003800000 */
[----:B--2---:R-:W1:Y:S02]  /*2b20*/  LDG.E.U8 R155, desc[UR36][R8.64+0x28] ;  /* 0x00002824089b7981 */ /* 0x004e64000c1e1100 */
[----:B-1----:R-:W-:-:S05]  /*2b30*/  PRMT R3, R155, 0x8880, RZ ;  /* 0x000088809b037816 */ /* 0x002fca00000000ff */
[----:B------:R-:W-:-:S07]  /*2b40*/  IMAD R12, R3, R154, RZ ;  /* 0x0000009a030c7224 */ /* 0x000fce00078e02ff */
.L_x_71:
[----:B------:R-:W-:Y:S05]  /*2b50*/  BSYNC B1 ;  /* 0x0000000000017941 */ /* 0x000fea0003800000 */
.L_x_70:
[----:B-1----:R-:W-:Y:S01]  /*2b60*/  @!P5 IMAD R3, R44, R153, R12 ;  /* 0x000000992c03d224 */ /* 0x002fe200078e020c */
[----:B------:R-:W-:Y:S04]  /*2b70*/  BSSY B1, `(.L_x_72) ;  /* 0x0000006000017945 */ /* 0x000fe80003800000 */
[----:B------:R1:W-:Y:S01]  /*2b80*/  @!P5 STG.E.U8 desc[UR36][R4.64+0x28], R3 ;  /* 0x000028030400d986 */ /* 0x0003e2000c101124 */
[----:B------:R-:W-:Y:S05]  /*2b90*/  @P2 BRA `(.L_x_73) ;  /* 0x00000000000c2947 */ /* 0x000fea0003800000 */
[----:B--2---:R-:W1:Y:S02]  /*2ba0*/  LDG.E.U8 R155, desc[UR36][R8.64+0x29] ;  /* 0x00002924089b7981 */ /* 0x004e64000c1e1100 */
[----:B-1----:R-:W-:-:S05]  /*2bb0*/  PRMT R3, R155, 0x8880, RZ ;  /* 0x000088809b037816 */ /* 0x002fca00000000ff */
[----:B------:R-:W-:-:S07]  /*2bc0*/  IMAD R12, R3, R154, RZ ;  /* 0x0000009a030c7224 */ /* 0x000fce00078e02ff */
.L_x_73:
[----:B------:R-:W-:Y:S05]  /*2bd0*/  BSYNC B1 ;  /* 0x0000000000017941 */ /* 0x000fea0003800000 */
.L_x_72:
        /* <DEDUP_REMOVED lines=11> */
.L_x_75:
[----:B------:R-:W-:Y:S05]  /*2c90*/  BSYNC B1 ;  /* 0x0000000000017941 */ /* 0x000fea0003800000 */
.L_x_74:
[----:B-1----:R-:W-:Y:S01]  /*2ca0*/  @!P4 IMAD R3, R46, R153, R12 ;  /* 0x000000992e03c224 */ /* 0x002fe200078e020c */
[----:B------:R-:W-:Y:S04]  /*2cb0*/  BSSY B1, `(.L_x_76) ;  /* 0x0000006000017945 */ /* 0x000fe80003800000 */
[----:B------:R1:W-:Y:S01]  /*2cc0*/  @!P4 STG.E.U8 desc[UR36][R6.64+0x28], R3 ;  /* 0x000028030600c986 */ /* 0x0003e2000c101124 */
[----:B------:R-:W-:Y:S05]  /*2cd0*/  @P3 BRA `(.L_x_77) ;  /* 0x00000000000c3947 */ /* 0x000fea0003800000 */
[----:B--2---:R-:W1:Y:S02]  /*2ce0*/  LDG.E.U8 R155, desc[UR36][R10.64+0x29] ;  /* 0x000029240a9b7981 */ /* 0x004e64000c1e1100 */
[----:B-1----:R-:W-:-:S05]  /*2cf0*/  PRMT R3, R155, 0x8880, RZ ;  /* 0x000088809b037816 */ /* 0x002fca00000000ff */
[----:B------:R-:W-:-:S07]  /*2d00*/  IMAD R12, R3, R154, RZ ;  /* 0x0000009a030c7224 */ /* 0x000fce00078e02ff */
.L_x_77:
[----:B------:R-:W-:Y:S05]  /*2d10*/  BSYNC B1 ;  /* 0x0000000000017941 */ /* 0x000fea0003800000 */
.L_x_76:
[----:B------:R-:W-:Y:S01]  /*2d20*/  @!P3 IMAD R47, R47, R153, R12 ;  /* 0x000000992f2fb224 */ /* 0x000fe200078e020c */
[----:B------:R-:W-:Y:S04]  /*2d30*/  BSSY B1, `(.L_x_78) ;  /* 0x0000006000017945 */ /* 0x000fe80003800000 */
[----:B------:R0:W-:Y:S01]  /*2d40*/  @!P3 STG.E.U8 desc[UR36][R6.64+0x29], R47 ;  /* 0x0000292f0600b986 */ /* 0x0001e2000c101124 */
[----:B------:R-:W-:Y:S05]  /*2d50*/  @P5 BRA `(.L_x_79) ;  /* 0x00000000000c5947 */ /* 0x000fea0003800000 */
[----:B--2---:R-:W1:Y:S02]  /*2d60*/  LDG.E.U8 R155, desc[UR36][R8.64+0x30] ;  /* 0x00003024089b7981 */ /* 0x004e64000c1e1100 */
[----:B-1----:R-:W-:-:S05]  /*2d70*/  PRMT R3, R155, 0x8880, RZ ;  /* 0x000088809b037816 */ /* 0x002fca00000000ff */
[----:B------:R-:W-:-:S07]  /*2d80*/  IMAD R12, R3, R154, RZ ;  /* 0x0000009a030c7224 */ /* 0x000fce00078e02ff */
.L_x_79:
[----:B------:R-:W-:Y:S05]  /*2d90*/  BSYNC B1 ;  /* 0x0000000000017941 */ /* 0x000fea0003800000 */
.L_x_78:
[----:B-1----:R-:W-:Y:S01]  /*2da0*/  @!P5 IMAD R3, R48, R153, R12 ;  /* 0x000000993003d224 */ /* 0x002fe200078e020c */
[----:B------:R-:W-:Y:S04]  /*2db0*/  BSSY B1, `(.L_x_80) ;  /* 0x0000006000017945 */ /* 0x000fe80003800000 */
[----:B------:R1:W-:Y:S01]  /*2dc0*/  @!P5 STG.E.U8 desc[UR36][R4.64+0x30], R3 ;  /* 0x000030030400d986 */ /* 0x0003e2000c101124 */
[----:B------:R-:W-:Y:S05]  /*2dd0*/  @P2 BRA `(.L_x_81) ;  /* 0x00000000000c2947 */ /* 0x000fea0003800000 */
[----:B--2---:R-:W1:Y:S02]  /*2de0*/  LDG.E.U8 R155, desc[UR36][R8.64+0x31] ;  /* 0x00003124089b7981 */ /* 0x004e64000c1e1100 */
[----:B-1----:R-:W-:-:S05]  /*2df0*/  PRMT R3, R155, 0x8880, RZ ;  /* 0x000088809b037816 */ /* 0x002fca00000000ff */
[----:B------:R-:W-:-:S07]  /*2e00*/  IMAD R12, R3, R154, RZ ;  /* 0x0000009a030c7224 */ /* 0x000fce00078e02ff */
.L_x_81:
[----:B------:R-:W-:Y:S05]  /*2e10*/  BSYNC B1 ;  /* 0x0000000000017941 */ /* 0x000fea0003800000 */
.L_x_80:
        /* <DEDUP_REMOVED lines=11> */
.L_x_83:
[----:B------:R-:W-:Y:S05]  /*2ed0*/  BSYNC B1 ;  /* 0x0000000000017941 */ /* 0x000fea0003800000 */
.L_x_82:
[----:B-1----:R-:W-:Y:S01]  /*2ee0*/  @!P4 IMAD R3, R50, R153, R12 ;  /* 0x000000993203c224 */ /* 0x002fe200078e020c */
[----:B------:R-:W-:Y:S04]  /*2ef0*/  BSSY B1, `(.L_x_84) ;  /* 0x0000006000017945 */ /* 0x000fe80003800000 */
[----:B------:R1:W-:Y:S01]  /*2f00*/  @!P4 STG.E.U8 desc[UR36][R6.64+0x30], R3 ;  /* 0x000030030600c986 */ /* 0x0003e2000c101124 */
[----:B------:R-:W-:Y:S05]  /*2f10*/  @P3 BRA `(.L_x_85) ;  /* 0x00000000000c3947 */ /* 0x000fea0003800000 */
[----:B--2---:R-:W1:Y:S02]  /*2f20*/  LDG.E.U8 R155, desc[UR36][R10.64+0x31] ;  /* 0x000031240a9b7981 */ /* 0x004e64000c1e1100 */
[----:B-1----:R-:W-:-:S05]  /*2f30*/  PRMT R3, R155, 0x8880, RZ ;  /* 0x000088809b037816 */ /* 0x002fca00000000ff */
[----:B------:R-:W-:-:S07]  /*2f40*/  IMAD R12, R3, R154, RZ ;  /* 0x0000009a030c7224 */ /* 0x000fce00078e02ff */
.L_x_85:
[----:B------:R-:W-:Y:S05]  /*2f50*/  BSYNC B1 ;  /* 0x0000000000017941 */ /* 0x000fea0003800000 */
.L_x_84:
[----:B------:R-:W-:Y:S01]  /*2f60*/  @!P3 IMAD R51, R51, R153, R12 ;  /* 0x000000993333b224 */ /* 0x000fe200078e020c */
[----:B------:R-:W-:Y:S04]  /*2f70*/  BSSY B1, `(.L_x_86) ;  /* 0x0000006000017945 */ /* 0x000fe80003800000 */
[----:B------:R0:W-:Y:S01]  /*2f80*/  @!P3 STG.E.U8 desc[UR36][R6.64+0x31], R51 ;  /* 0x000031330600b986 */ /* 0x0001e2000c101124 */
[----:B------:R-:W-:Y:S05]  /*2f90*/  @P5 BRA `(.L_x_87) ;  /* 0x00000000000c5947 */ /* 0x000fea0003800000 */
[----:B--2---:R-:W1:Y:S02]  /*2fa0*/  LDG.E.U8 R155, desc[UR36][R8.64+0x38] ;  /* 0x00003824089b7981 */ /* 0x004e64000c1e1100 */
[----:B-1----:R-:W-:-:S05]  /*2fb0*/  PRMT R3, R155, 0x8880, RZ ;  /* 0x000088809b037816 */ /* 0x002fca00000000ff */
[----:B------:R-:W-:-:S07]  /*2fc0*/  IMAD R12, R3, R154, RZ ;  /* 0x0000009a030c7224 */ /* 0x000fce00078e02ff */
.L_x_87:
[----:B------:R-:W-:Y:S05]  /*2fd0*/  BSYNC B1 ;  /* 0x0000000000017941 */ /* 0x000fea0003800000 */
.L_x_86:
[----:B-1----:R-:W-:Y:S01]  /*2fe0*/  @!P5 IMAD R3, R52, R153, R12 ;  /* 0x000000993403d224 */ /* 0x002fe200078e020c */
[----:B------:R-:W-:Y:S04]  /*2ff0*/  BSSY B1, `(.L_x_88) ;  /* 0x0000006000017945 */ /* 0x000fe80003800000 */
[----:B------:R1:W-:Y:S01]  /*3000*/  @!P5 STG.E.U8 desc[UR36][R4.64+0x38], R3 ;  /* 0x000038030400d986 */ /* 0x0003e2000c101124 */
[----:B------:R-:W-:Y:S05]  /*3010*/  @P2 BRA `(.L_x_89) ;  /* 0x00000000000c2947 */ /* 0x000fea0003800000 */
[----:B--2---:R-:W1:Y:S02]  /*3020*/  LDG.E.U8 R155, desc[UR36][R8.64+0x39] ;  /* 0x00003924089b7981 */ /* 0x004e64000c1e1100 */
[----:B-1----:R-:W-:-:S05]  /*3030*/  PRMT R3, R155, 0x8880, RZ ;  /* 0x000088809b037816 */ /* 0x002fca00000000ff */
[----:B------:R-:W-:-:S07]  /*3040*/  IMAD R12, R3, R154, RZ ;  /* 0x0000009a030c7224 */ /* 0x000fce00078e02ff */
.L_x_89:
[----:B------:R-:W-:Y:S05]  /*3050*/  BSYNC B1 ;  /* 0x0000000000017941 */ /* 0x000fea0003800000 */
.L_x_88:
        /* <DEDUP_REMOVED lines=11> */
.L_x_91:
[----:B------:R-:W-:Y:S05]  /*3110*/  BSYNC B1 ;  /* 0x0000000000017941 */ /* 0x000fea0003800000 */
.L_x_90:
[----:B-1----:R-:W-:Y:S01]  /*3120*/  @!P4 IMAD R3, R54, R153, R12 ;  /* 0x000000993603c224 */ /* 0x002fe200078e020c */
[----:B------:R-:W-:Y:S04]  /*3130*/  BSSY B1, `(.L_x_92) ;  /* 0x0000006000017945 */ /* 0x000fe80003800000 */
[----:B------:R1:W-:Y:S01]  /*3140*/  @!P4 STG.E.U8 desc[UR36][R6.64+0x38], R3 ;  /* 0x000038030600c986 */ /* 0x0003e2000c101124 */
[----:B------:R-:W-:Y:S05]  /*3150*/  @P3 BRA `(.L_x_93) ;  /* 0x00000000000c3947 */ /* 0x000fea0003800000 */
[----:B--2---:R-:W1:Y:S02]  /*3160*/  LDG.E.U8 R155, desc[UR36][R10.64+0x39] ;  /* 0x000039240a9b7981 */ /* 0x004e64000c1e1100 */
[----:B-1----:R-:W-:-:S05]  /*3170*/  PRMT R3, R155, 0x8880, RZ ;  /* 0x000088809b037816 */ /* 0x002fca00000000ff */
[----:B------:R-:W-:-:S07]  /*3180*/  IMAD R12, R3, R154, RZ ;  /* 0x0000009a030c7224 */ /* 0x000fce00078e02ff */
.L_x_93:
[----:B------:R-:W-:Y:S05]  /*3190*/  BSYNC B1 ;  /* 0x0000000000017941 */ /* 0x000fea0003800000 */
.L_x_92:
[----:B------:R-:W-:Y:S01]  /*31a0*/  @!P3 IMAD R55, R55, R153, R12 ;  /* 0x000000993737b224 */ /* 0x000fe200078e020c */
[----:B------:R-:W-:Y:S04]  /*31b0*/  BSSY B1, `(.L_x_94) ;  /* 0x0000006000017945 */ /* 0x000fe80003800000 */
[----:B------:R0:W-:Y:S01]  /*31c0*/  @!P3 STG.E.U8 desc[UR36][R6.64+0x39], R55 ;  /* 0x000039370600b986 */ /* 0x0001e2000c101124 */
[----:B------:R-:W-:Y:S05]  /*31d0*/  @P5 BRA `(.L_x_95) ;  /* 0x00000000000c5947 */ /* 0x000fea0003800000 */
[----:B--2---:R-:W1:Y:S02]  /*31e0*/  LDG.E.U8 R155, desc[UR36][R8.64+0x40] ;  /* 0x00004024089b7981 */ /* 0x004e64000c1e1100 */
[----:B-1----:R-:W-:-:S05]  /*31f0*/  PRMT R3, R155, 0x8880, RZ ;  /* 0x000088809b037816 */ /* 0x002fca00000000ff */
[----:B------:R-:W-:-:S07]  /*3200*/  IMAD R12, R3, R154, RZ ;  /* 0x0000009a030c7224 */ /* 0x000fce00078e02ff */
.L_x_95:
[----:B------:R-:W-:Y:S05]  /*3210*/  BSYNC B1 ;  /* 0x0000000000017941 */ /* 0x000fea0003800000 */
.L_x_94:
[----:B-1----:R-:W-:Y:S01]  /*3220*/  @!P5 IMAD R3, R56, R153, R12 ;  /* 0x000000993803d224 */ /* 0x002fe200078e020c */
[----:B------:R-:W-:Y:S04]  /*3230*/  BSSY B1, `(.L_x_96) ;  /* 0x0000006000017945 */ /* 0x000fe80003800000 */
[----:B------:R1:W-:Y:S01]  /*3240*/  @!P5 STG.E.U8 desc[UR36][R4.64+0x40], R3 ;  /* 0x000040030400d986 */ /* 0x0003e2000c101124 */
[----:B------:R-:W-:Y:S05]  /*3250*/  @P2 BRA `(.L_x_97) ;  /* 0x00000000000c2947 */ /* 0x000fea0003800000 */
[----:B--2---:R-:W1:Y:S02]  /*3260*/  LDG.E.U8 R155, desc[UR36][R8.64+0x41] ;  /* 0x00004124089b7981 */ /* 0x004e64000c1e1100 */
[----:B-1----:R-:W-:-:S05]  /*3270*/  PRMT R3, R155, 0x8880, RZ ;  /* 0x000088809b037816 */ /* 0x002fca00000000ff */
[----:B------:R-:W-:-:S07]  /*3280*/  IMAD R12, R3, R154, RZ ;  /* 0x0000009a030c7224 */ /* 0x000fce00078e02ff */
.L_x_97:
[----:B------:R-:W-:Y:S05]  /*3290*/  BSYNC B1 ;  /* 0x0000000000017941 */ /* 0x000fea0003800000 */
.L_x_96:
        /* <DEDUP_REMOVED lines=11> */
.L_x_99:
[----:B------:R-:W-:Y:S05]  /*3350*/  BSYNC B1 ;  /* 0x0000000000017941 */ /* 0x000fea0003800000 */
.L_x_98:
[----:B-1----:R-:W-:Y:S01]  /*3360*/  @!P4 IMAD R3, R58, R153, R12 ;  /* 0x000000993a03c224 */ /* 0x002fe200078e020c */
[----:B------:R-:W-:Y:S04]  /*3370*/  BSSY B1, `(.L_x_100) ;  /* 0x0000006000017945 */ /* 0x000fe80003800000 */
[----:B------:R1:W-:Y:S01]  /*3380*/  @!P4 STG.E.U8 desc[UR36][R6.64+0x40], R3 ;  /* 0x000040030600c986 */ /* 0x0003e2000c101124 */
[----:B------:R-:W-:Y:S05]  /*3390*/  @P3 BRA `(.L_x_101) ;  /* 0x00000000000c3947 */ /* 0x000fea0003800000 */
[----:B--2---:R-:W1:Y:S02]  /*33a0*/  LDG.E.U8 R155, desc[UR36][R10.64+0x41] ;  /* 0x000041240a9b7981 */ /* 0x004e64000c1e1100 */
[----:B-1----:R-:W-:-:S05]  /*33b0*/  PRMT R3, R155, 0x8880, RZ ;  /* 0x000088809b037816 */ /* 0x002fca00000000ff */
[----:B------:R-:W-:-:S07]  /*33c0*/  IMAD R12, R3, R154, RZ ;  /* 0x0000009a030c7224 */ /* 0x000fce00078e02ff */
.L_x_101:
[----:B------:R-:W-:Y:S05]  /*33d0*/  BSYNC B1 ;  /* 0x0000000000017941 */ /* 0x000fea0003800000 */
.L_x_100:
[----:B------:R-:W-:Y:S01]  /*33e0*/  @!P3 IMAD R59, R59, R153, R12 ;  /* 0x000000993b3bb224 */ /* 0x000fe200078e020c */
[----:B------:R-:W-:Y:S04]  /*33f0*/  BSSY B1, `(.L_x_102) ;  /* 0x0000006000017945 */ /* 0x000fe80003800000 */
[----:B------:R0:W-:Y:S01]  /*3400*/  @!P3 STG.E.U8 desc[UR36][R6.64+0x41], R59 ;  /* 0x0000413b0600b986 */ /* 0x0001e2000c101124 */
[----:B------:R-:W-:Y:S05]  /*3410*/  @P5 BRA `(.L_x_103) ;  /* 0x00000000000c5947 */ /* 0x000fea0003800000 */
[----:B--2---:R-:W1:Y:S02]  /*3420*/  LDG.E.U8 R155, desc[UR36][R8.64+0x48] ;  /* 0x00004824089b7981 */ /* 0x004e64000c1e1100 */
[----:B-1----:R-:W-:-:S05]  /*3430*/  PRMT R3, R155, 0x8880, RZ ;  /* 0x000088809b037816 */ /* 0x002fca00000000ff */
[----:B------:R-:W-:-:S07]  /*3440*/  IMAD R12, R3, R154, RZ ;  /* 0x0000009a030c7224 */ /* 0x000fce00078e02ff */
.L_x_103:
[----:B------:R-:W-:Y:S05]  /*3450*/  BSYNC B1 ;  /* 0x0000000000017941 */ /* 0x000fea0003800000 */
.L_x_102:
[----:B-1----:R-:W-:Y:S01]  /*3460*/  @!P5 IMAD R3, R60, R153, R12 ;  /* 0x000000993c03d224 */ /* 0x002fe200078e020c */
[----:B------:R-:W-:Y:S04]  /*3470*/  BSSY B1, `(.L_x_104) ;  /* 0x0000006000017945 */ /* 0x000fe80003800000 */
[----:B------:R1:W-:Y:S01]  /*3480*/  @!P5 STG.E.U8 desc[UR36][R4.64+0x48], R3 ;  /* 0x000048030400d986 */ /* 0x0003e2000c101124 */
[----:B------:R-:W-:Y:S05]  /*3490*/  @P2 BRA `(.L_x_105) ;  /* 0x00000000000c2947 */ /* 0x000fea0003800000 */
[----:B--2---:R-:W1:Y:S02]  /*34a0*/  LDG.E.U8 R155, desc[UR36][R8.64+0x49] ;  /* 0x00004924089b7981 */ /* 0x004e64000c1e1100 */
[----:B-1----:R-:W-:-:S05]  /*34b0*/  PRMT R3, R155, 0x8880, RZ ;  /* 0x000088809b037816 */ /* 0x002fca00000000ff */
[----:B------:R-:W-:-:S07]  /*34c0*/  IMAD R12, R3, R154, RZ ;  /* 0x0000009a030c7224 */ /* 0x000fce00078e02ff */
.L_x_105:
[----:B------:R-:W-:Y:S05]  /*34d0*/  BSYNC B1 ;  /* 0x0000000000017941 */ /* 0x000fea0003800000 */
.L_x_104:
        /* <DEDUP_REMOVED lines=11> */
.L_x_107:
[----:B------:R-:W-:Y:S05]  /*3590*/  BSYNC B1 ;  /* 0x0000000000017941 */ /* 0x000fea0003800000 */
.L_x_106:
[----:B-1----:R-:W-:Y:S01]  /*35a0*/  @!P4 IMAD R3, R62, R153, R12 ;  /* 0x000000993e03c224 */ /* 0x002fe200078e020c */
[----:B------:R-:W-:Y:S04]  /*35b0*/  BSSY B1, `(.L_x_108) ;  /* 0x0000006000017945 */ /* 0x000fe80003800000 */
[----:B------:R1:W-:Y:S01]  /*35c0*/  @!P4 STG.E.U8 desc[UR36][R6.64+0x48], R3 ;  /* 0x000048030600c986 */ /* 0x0003e2000c101124 */
[----:B------:R-:W-:Y:S05]  /*35d0*/  @P3 BRA `(.L_x_109) ;  /* 0x00000000000c3947 */ /* 0x000fea0003800000 */
[----:B--2---:R-:W1:Y:S02]  /*35e0*/  LDG.E.U8 R155, desc[UR36][R10.64+0x49] ;  /* 0x000049240a9b7981 */ /* 0x004e64000c1e1100 */
[----:B-1----:R-:W-:-:S05]  /*35f0*/  PRMT R3, R155, 0x8880, RZ ;  /* 0x000088809b037816 */ /* 0x002fca00000000ff */
[----:B------:R-:W-:-:S07]  /*3600*/  IMAD R12, R3, R154, RZ ;  /* 0x0000009a030c7224 */ /* 0x000fce00078e02ff */
.L_x_109:
[----:B------:R-:W-:Y:S05]  /*3610*/  BSYNC B1 ;  /* 0x0000000000017941 */ /* 0x000fea0003800000 */
.L_x_108:
[----:B------:R-:W-:Y:S01]  /*3620*/  @!P3 IMAD R63, R63, R153, R12 ;  /* 0x000000993f3fb224 */ /* 0x000fe200078e020c */
[----:B------:R-:W-:Y:S04]  /*3630*/  BSSY B1, `(.L_x_110) ;  /* 0x0000006000017945 */ /* 0x000fe80003800000 */
[----:B------:R0:W-:Y:S01]  /*3640*/  @!P3 STG.E.U8 desc[UR36][R6.64+0x49], R63 ;  /* 0x0000493f0600b986 */ /* 0x0001e2000c101124 */
[----:B------:R-:W-:Y:S05]  /*3650*/  @P5 BRA `(.L_x_111) ;  /* 0x00000000000c5947 */ /* 0x000fea0003800000 */
[----:B--2---:R-:W1:Y:S02]  /*3660*/  LDG.E.U8 R155, desc[UR36][R8.64+0x50] ;  /* 0x00005024089b7981 */ /* 0x004e64000c1e1100 */
[----:B-1----:R-:W-:-:S05]  /*3670*/  PRMT R3, R155, 0x8880, RZ ;  /* 0x000088809b037816 */ /* 0x002fca00000000ff */
[----:B------:R-:W-:-:S07]  /*3680*/  IMAD R12, R3, R154, RZ ;  /* 0x0000009a030c7224 */ /* 0x000fce00078e02ff */
.L_x_111:
[----:B------:R-:W-:Y:S05]  /*3690*/  BSYNC B1 ;  /* 0x0000000000017941 */ /* 0x000fea0003800000 */
.L_x_110:
[----:B-1----:R-:W-:Y:S01]  /*36a0*/  @!P5 IMAD R3, R64, R153, R12 ;  /* 0x000000994003d224 */ /* 0x002fe200078e020c */
[----:B------:R-:W-:Y:S04]  /*36b0*/  BSSY B1, `(.L_x_112) ;  /* 0x0000006000017945 */ /* 0x000fe80003800000 */
[----:B------:R1:W-:Y:S01]  /*36c0*/  @!P5 STG.E.U8 desc[UR36][R4.64+0x50], R3 ;  /* 0x000050030400d986 */ /* 0x0003e2000c101124 */
[----:B------:R-:W-:Y:S05]  /*36d0*/  @P2 BRA `(.L_x_113) ;  /* 0x00000000000c2947 */ /* 0x000fea0003800000 */
[----:B--2---:R-:W1:Y:S02]  /*36e0*/  LDG.E.U8 R155, desc[UR36][R8.64+0x51] ;  /* 0x00005124089b7981 */ /* 0x004e64000c1e1100 */
[----:B-1----:R-:W-:-:S05]  /*36f0*/  PRMT R3, R155, 0x8880, RZ ;  /* 0x000088809b037816 */ /* 0x002fca00000000ff */
[----:B------:R-:W-:-:S07]  /*3700*/  IMAD R12, R3, R154, RZ ;  /* 0x0000009a030c7224 */ /* 0x000fce00078e02ff */
.L_x_113:
[----:B------:R-:W-:Y:S05]  /*3710*/  BSYNC B1 ;  /* 0x0000000000017941 */ /* 0x000fea0003800000 */
.L_x_112:
        /* <DEDUP_REMOVED lines=11> */
.L_x_115:
[----:B------:R-:W-:Y:S05]  /*37d0*/  BSYNC B1 ;  /* 0x0000000000017941 */ /* 0x000fea0003800000 */
.L_x_114:
[----:B-1----:R-:W-:Y:S01]  /*37e0*/  @!P4 IMAD R3, R66, R153, R12 ;  /* 0x000000994203c224 */ /* 0x002fe200078e020c */
[----:B------:R-:W-:Y:S04]  /*37f0*/  BSSY B1, `(.L_x_116) ;  /* 0x0000006000017945 */ /* 0x000fe80003800000 */
[----:B------:R1:W-:Y:S01]  /*3800*/  @!P4 STG.E.U8 desc[UR36][R6.64+0x50], R3 ;  /* 0x000050030600c986 */ /* 0x0003e2000c101124 */
[----:B------:R-:W-:Y:S05]  /*3810*/  @P3 BRA `(.L_x_117) ;  /* 0x00000000000c3947 */ /* 0x000fea0003800000 */
[----:B--2---:R-:W1:Y:S02]  /*3820*/  LDG.E.U8 R155, desc[UR36][R10.64+0x51] ;  /* 0x000051240a9b7981 */ /* 0x004e64000c1e1100 */
[----:B-1----:R-:W-:-:S05]  /*3830*/  PRMT R3, R155, 0x8880, RZ ;  /* 0x000088809b037816 */ /* 0x002fca00000000ff */
[----:B------:R-:W-:-:S07]  /*3840*/  IMAD R12, R3, R154, RZ ;  /* 0x0000009a030c7224 */ /* 0x000fce00078e02ff */
.L_x_117:
[----:B------:R-:W-:Y:S05]  /*3850*/  BSYNC B1 ;  /* 0x0000000000017941 */ /* 0x000fea0003800000 */
.L_x_116:
[----:B------:R-:W-:Y:S01]  /*3860*/  @!P3 IMAD R67, R67, R153, R12 ;  /* 0x000000994343b224 */ /* 0x000fe200078e020c */
[----:B------:R-:W-:Y:S04]  /*3870*/  BSSY B1, `(.L_x_118) ;  /* 0x0000006000017945 */ /* 0x000fe80003800000 */
[----:B------:R0:W-:Y:S01]  /*3880*/  @!P3 STG.E.U8 desc[UR36][R6.64+0x51], R67 ;  /* 0x000051430600b986 */ /* 0x0001e2000c101124 */
[----:B------:R-:W-:Y:S05]  /*3890*/  @P5 BRA `(.L_x_119) ;  /* 0x00000000000c5947 */ /* 0x000fea0003800000 */
[----:B--2---:R-:W1:Y:S02]  /*38a0*/  LDG.E.U8 R155, desc[UR36][R8.64+0x58] ;  /* 0x00005824089b7981 */ /* 0x004e64000c1e1100 */
[----:B-1----:R-:W-:-:S05]  /*38b0*/  PRMT R3, R155, 0x8880, RZ ;  /* 0x000088809b037816 */ /* 0x002fca00000000ff */
[----:B------:R-:W-:-:S07]  /*38c0*/  IMAD R12, R3, R154, RZ ;  /* 0x0000009a030c7224 */ /* 0x000fce00078e02ff */
.L_x_119:
[----:B------:R-:W-:Y:S05]  /*38d0*/  BSYNC B1 ;  /* 0x0000000000017941 */ /* 0x000fea0003800000 */
.L_x_118:
[----:B-1----:R-:W-:Y:S01]  /*38e0*/  @!P5 IMAD R3, R68, R153, R12 ;  /* 0x000000994403d224 */ /* 0x002fe200078e020c */
[----:B------:R-:W-:Y:S04]  /*38f0*/  BSSY B1, `(.L_x_120) ;  /* 0x0000006000017945 */ /* 0x000fe80003800000 */
[----:B------:R1:W-:Y:S01]  /*3900*/  @!P5 STG.E.U8 desc[UR36][R4.64+0x58], R3 ;  /* 0x000058030400d986 */ /* 0x0003e2000c101124 */
[----:B------:R-:W-:Y:S05]  /*3910*/  @P2 BRA `(.L_x_121) ;  /* 0x00000000000c2947 */ /* 0x000fea0003800000 */
[----:B--2---:R-:W1:Y:S02]  /*3920*/  LDG.E.U8 R155, desc[UR36][R8.64+0x59] ;  /* 0x00005924089b7981 */ /* 0x004e64000c1e1100 */
[----:B-1----:R-:W-:-:S05]  /*3930*/  PRMT R3, R155, 0x8880, RZ ;  /* 0x000088809b037816 */ /* 0x002fca00000000ff */
[----:B------:R-:W-:-:S07]  /*3940*/  IMAD R12, R3, R154, RZ ;  /* 0x0000009a030c7224 */ /* 0x000fce00078e02ff */
.L_x_121:
[----:B------:R-:W-:Y:S05]  /*3950*/  BSYNC B1 ;  /* 0x0000000000017941 */ /* 0x000fea0003800000 */
.L_x_120:
        /* <DEDUP_REMOVED lines=11> */
.L_x_123:
[----:B------:R-:W-:Y:S05]  /*3a10*/  BSYNC B1 ;  /* 0x0000000000017941 */ /* 0x000fea0003800000 */
.L_x_122:
[----:B-1----:R-:W-:Y:S01]  /*3a20*/  @!P4 IMAD R3, R70, R153, R12 ;  /* 0x000000994603c224 */ /* 0x002fe200078e020c */
[----:B------:R-:W-:Y:S04]  /*3a30*/  BSSY B1, `(.L_x_124) ;  /* 0x0000006000017945 */ /* 0x000fe80003800000 */
[----:B------:R1:W-:Y:S01]  /*3a40*/  @!P4 STG.E.U8 desc[UR36][R6.64+0x58], R3 ;  /* 0x000058030600c986 */ /* 0x0003e2000c101124 */
[----:B------:R-:W-:Y:S05]  /*3a50*/  @P3 BRA `(.L_x_125) ;  /* 0x00000000000c3947 */ /* 0x000fea0003800000 */
[----:B--2---:R-:W1:Y:S02]  /*3a60*/  LDG.E.U8 R155, desc[UR36][R10.64+0x59] ;  /* 0x000059240a9b7981 */ /* 0x004e64000c1e1100 */
[----:B-1----:R-:W-:-:S05]  /*3a70*/  PRMT R3, R155, 0x8880, RZ ;  /* 0x000088809b037816 */ /* 0x002fca00000000ff */
[----:B------:R-:W-:-:S07]  /*3a80*/  IMAD R12, R3, R154, RZ ;  /* 0x0000009a030c7224 */ /* 0x000fce00078e02ff */
.L_x_125:
[----:B------:R-:W-:Y:S05]  /*3a90*/  BSYNC B1 ;  /* 0x0000000000017941 */ /* 0x000fea0003800000 */
.L_x_124:
[----:B------:R-:W-:Y:S01]  /*3aa0*/  @!P3 IMAD R71, R71, R153, R12 ;  /* 0x000000994747b224 */ /* 0x000fe200078e020c */
[----:B------:R-:W-:Y:S04]  /*3ab0*/  BSSY B1, `(.L_x_126) ;  /* 0x0000006000017945 */ /* 0x000fe80003800000 */
[----:B------:R0:W-:Y:S01]  /*3ac0*/  @!P3 STG.E.U8 desc[UR36][R6.64+0x59], R71 ;  /* 0x000059470600b986 */ /* 0x0001e2000c101124 */
[----:B------:R-:W-:Y:S05]  /*3ad0*/  @P5 BRA `(.L_x_127) ;  /* 0x00000000000c5947 */ /* 0x000fea0003800000 */
[----:B--2---:R-:W1:Y:S02]  /*3ae0*/  LDG.E.U8 R155, desc[UR36][R8.64+0x60] ;  /* 0x00006024089b7981 */ /* 0x004e64000c1e1100 */
[----:B-1----:R-:W-:-:S05]  /*3af0*/  PRMT R3, R155, 0x8880, RZ ;  /* 0x000088809b037816 */ /* 0x002fca00000000ff */
[----:B------:R-:W-:-:S07]  /*3b00*/  IMAD R12, R3, R154, RZ ;  /* 0x0000009a030c7224 */ /* 0x000fce00078e02ff */
.L_x_127:
[----:B------:R-:W-:Y:S05]  /*3b10*/  BSYNC B1 ;  /* 0x0000000000017941 */ /* 0x000fea0003800000 */
.L_x_126:
[----:B-1----:R-:W-:Y:S01]  /*3b20*/  @!P5 IMAD R3, R72, R153, R12 ;  /* 0x000000994803d224 */ /* 0x002fe200078e020c */
[----:B------:R-:W-:Y:S04]  /*3b30*/  BSSY B1, `(.L_x_128) ;  /* 0x0000006000017945 */ /* 0x000fe80003800000 */
[----:B------:R1:W-:Y:S01]  /*3b40*/  @!P5 STG.E.U8 desc[UR36][R4.64+0x60], R3 ;  /* 0x000060030400d986 */ /* 0x0003e2000c101124 */
[----:B------:R-:W-:Y:S05]  /*3b50*/  @P2 BRA `(.L_x_129) ;  /* 0x00000000000c2947 */ /* 0x000fea0003800000 */
[----:B--2---:R-:W1:Y:S02]  /*3b60*/  LDG.E.U8 R155, desc[UR36][R8.64+0x61] ;  /* 0x00006124089b7981 */ /* 0x004e64000c1e1100 */
[----:B-1----:R-:W-:-:S05]  /*3b70*/  PRMT R3, R155, 0x8880, RZ ;  /* 0x000088809b037816 */ /* 0x002fca00000000ff */
[----:B------:R-:W-:-:S07]  /*3b80*/  IMAD R12, R3, R154, RZ ;  /* 0x0000009a030c7224 */ /* 0x000fce00078e02ff */
.L_x_129:
[----:B------:R-:W-:Y:S05]  /*3b90*/  BSYNC B1 ;  /* 0x0000000000017941 */ /* 0x000fea0003800000 */
.L_x_128:
        /* <DEDUP_REMOVED lines=11> */
.L_x_131:
[----:B------:R-:W-:Y:S05]  /*3c50*/  BSYNC B1 ;  /* 0x0000000000017941 */ /* 0x000fea0003800000 */
.L_x_130:
[----:B-1----:R-:W-:Y:S01]  /*3c60*/  @!P4 IMAD R3, R74, R153, R12 ;  /* 0x000000994a03c224 */ /* 0x002fe200078e020c */
[----:B------:R-:W-:Y:S04]  /*3c70*/  BSSY B1, `(.L_x_132) ;  /* 0x0000006000017945 */ /* 0x000fe80003800000 */
[----:B------:R1:W-:Y:S01]  /*3c80*/  @!P4 STG.E.U8 desc[UR36][R6.64+0x60], R3 ;  /* 0x000060030600c986 */ /* 0x0003e2000c101124 */
[----:B------:R-:W-:Y:S05]  /*3c90*/  @P3 BRA `(.L_x_133) ;  /* 0x00000000000c3947 */ /* 0x000fea0003800000 */
[----:B--2---:R-:W1:Y:S02]  /*3ca0*/  LDG.E.U8 R155, desc[UR36][R10.64+0x61] ;  /* 0x000061240a9b7981 */ /* 0x004e64000c1e1100 */
[----:B-1----:R-:W-:-:S05]  /*3cb0*/  PRMT R3, R155, 0x8880, RZ ;  /* 0x000088809b037816 */ /* 0x002fca00000000ff */
[----:B------:R-:W-:-:S07]  /*3cc0*/  IMAD R12, R3, R154, RZ ;  /* 0x0000009a030c7224 */ /* 0x000fce00078e02ff */
.L_x_133:
[----:B------:R-:W-:Y:S05]  /*3cd0*/  BSYNC B1 ;  /* 0x0000000000017941 */ /* 0x000fea0003800000 */
.L_x_132:
[----:B------:R-:W-:Y:S01]  /*3ce0*/  @!P3 IMAD R75, R75, R153, R12 ;  /* 0x000000994b4bb224 */ /* 0x000fe200078e020c */
[----:B------:R-:W-:Y:S04]  /*3cf0*/  BSSY B1, `(.L_x_134) ;  /* 0x0000006000017945 */ /* 0x000fe80003800000 */
[----:B------:R0:W-:Y:S01]  /*3d00*/  @!P3 STG.E.U8 desc[UR36][R6.64+0x61], R75 ;  /* 0x0000614b0600b986 */ /* 0x0001e2000c101124 */
[----:B------:R-:W-:Y:S05]  /*3d10*/  @P5 BRA `(.L_x_135) ;  /* 0x00000000000c5947 */ /* 0x000fea0003800000 */
[----:B--2---:R-:W1:Y:S02]  /*3d20*/  LDG.E.U8 R155, desc[UR36][R8.64+0x68] ;  /* 0x00006824089b7981 */ /* 0x004e64000c1e1100 */
[----:B-1----:R-:W-:-:S05]  /*3d30*/  PRMT R3, R155, 0x8880, RZ ;  /* 0x000088809b037816 */ /* 0x002fca00000000ff */
[----:B------:R-:W-:-:S07]  /*3d40*/  IMAD R12, R3, R154, RZ ;  /* 0x0000009a030c7224 */ /* 0x000fce00078e02ff */
.L_x_135:
[----:B------:R-:W-:Y:S05]  /*3d50*/  BSYNC B1 ;  /* 0x0000000000017941 */ /* 0x000fea0003800000 */
.L_x_134:
[----:B-1----:R-:W-:Y:S01]  /*3d60*/  @!P5 IMAD R3, R76, R153, R12 ;  /* 0x000000994c03d224 */ /* 0x002fe200078e020c */
[----:B------:R-:W-:Y:S04]  /*3d70*/  BSSY B1, `(.L_x_136) ;  /* 0x0000006000017945 */ /* 0x000fe80003800000 */
[----:B------:R1:W-:Y:S01]  /*3d80*/  @!P5 STG.E.U8 desc[UR36][R4.64+0x68], R3 ;  /* 0x000068030400d986 */ /* 0x0003e2000c101124 */
[----:B------:R-:W-:Y:S05]  /*3d90*/  @P2 BRA `(.L_x_137) ;  /* 0x00000000000c2947 */ /* 0x000fea0003800000 */
[----:B--2---:R-:W1:Y:S02]  /*3da0*/  LDG.E.U8 R155, desc[UR36][R8.64+0x69] ;  /* 0x00006924089b7981 */ /* 0x004e64000c1e1100 */
[----:B-1----:R-:W-:-:S05]  /*3db0*/  PRMT R3, R155, 0x8880, RZ ;  /* 0x000088809b037816 */ /* 0x002fca00000000ff */
[----:B------:R-:W-:-:S07]  /*3dc0*/  IMAD R12, R3, R154, RZ ;  /* 0x0000009a030c7224 */ /* 0x000fce00078e02ff */
.L_x_137:
[----:B------:R-:W-:Y:S05]  /*3dd0*/  BSYNC B1 ;  /* 0x0000000000017941 */ /* 0x000fea0003800000 */
.L_x_136:
        /* <DEDUP_REMOVED lines=11> */
.L_x_139:
[----:B------:R-:W-:Y:S05]  /*3e90*/  BSYNC B1 ;  /* 0x0000000000017941 */ /* 0x000fea0003800000 */
.L_x_138:
[----:B-1----:R-:W-:Y:S01]  /*3ea0*/  @!P4 IMAD R3, R78, R153, R12 ;  /* 0x000000994e03c224 */ /* 0x002fe200078e020c */
[----:B------:R-:W-:Y:S04]  /*3eb0*/  BSSY B1, `(.L_x_140) ;  /* 0x0000006000017945 */ /* 0x000fe80003800000 */
[----:B------:R1:W-:Y:S01]  /*3ec0*/  @!P4 STG.E.U8 desc[UR36][R6.64+0x68], R3 ;  /* 0x000068030600c986 */ /* 0x0003e2000c101124 */
[----:B------:R-:W-:Y:S05]  /*3ed0*/  @P3 BRA `(.L_x_141) ;  /* 0x00000000000c3947 */ /* 0x000fea0003800000 */
[----:B--2---:R-:W1:Y:S02]  /*3ee0*/  LDG.E.U8 R155, desc[UR36][R10.64+0x69] ;  /* 0x000069240a9b7981 */ /* 0x004e64000c1e1100 */
[----:B-1----:R-:W-:-:S05]  /*3ef0*/  PRMT R3, R155, 0x8880, RZ ;  /* 0x000088809b037816 */ /* 0x002fca00000000ff */
[----:B------:R-:W-:-:S07]  /*3f00*/  IMAD R12, R3, R154, RZ ;  /* 0x0000009a030c7224 */ /* 0x000fce00078e02ff */
.L_x_141:
[----:B------:R-:W-:Y:S05]  /*3f10*/  BSYNC B1 ;  /* 0x0000000000017941 */ /* 0x000fea0003800000 */
.L_x_140:
[----:B------:R-:W-:Y:S01]  /*3f20*/  @!P3 IMAD R79, R79, R153, R12 ;  /* 0x000000994f4fb224 */ /* 0x000fe200078e020c */
[----:B------:R-:W-:Y:S04]  /*3f30*/  BSSY B1, `(.L_x_142) ;  /* 0x0000006000017945 */ /* 0x000fe80003800000 */
[----:B------:R0:W-:Y:S01]  /*3f40*/  @!P3 STG.E.U8 desc[UR36][R6.64+0x69], R79 ;  /* 0x0000694f0600b986 */ /* 0x0001e2000c101124 */
[----:B------:R-:W-:Y:S05]  /*3f50*/  @P5 BRA `(.L_x_143) ;  /* 0x00000000000c5947 */ /* 0x000fea0003800000 */
[----:B--2---:R-:W1:Y:S02]  /*3f60*/  LDG.E.U8 R155, desc[UR36][R8.64+0x70] ;  /* 0x00007024089b7981 */ /* 0x004e64000c1e1100 */
[----:B-1----:R-:W-:-:S05]  /*3f70*/  PRMT R3, R155, 0x8880, RZ ;  /* 0x000088809b037816 */ /* 0x002fca00000000ff */
[----:B------:R-:W-:-:S07]  /*3f80*/  IMAD R12, R3, R154, RZ ;  /* 0x0000009a030c7224 */ /* 0x000fce00078e02ff */
.L_x_143:
[----:B------:R-:W-:Y:S05]  /*3f90*/  BSYNC B1 ;  /* 0x0000000000017941 */ /* 0x000fea0003800000 */
.L_x_142:
[----:B-1----:R-:W-:Y:S01]  /*3fa0*/  @!P5 IMAD R3, R80, R153, R12 ;  /* 0x000000995003d224 */ /* 0x002fe200078e020c */
[----:B------:R-:W-:Y:S04]  /*3fb0*/  BSSY B1, `(.L_x_144) ;  /* 0x0000006000017945 */ /* 0x000fe80003800000 */
[----:B------:R1:W-:Y:S01]  /*3fc0*/  @!P5 STG.E.U8 desc[UR36][R4.64+0x70], R3 ;  /* 0x000070030400d986 */ /* 0x0003e2000c101124 */
[----:B------:R-:W-:Y:S05]  /*3fd0*/  @P2 BRA `(.L_x_145) ;  /* 0x00000000000c2947 */ /* 0x000fea0003800000 */
[----:B--2---:R-:W1:Y:S02]  /*3fe0*/  LDG.E.U8 R155, desc[UR36][R8.64+0x71] ;  /* 0x00007124089b7981 */ /* 0x004e64000c1e1100 */
[----:B-1----:R-:W-:-:S05]  /*3ff0*/  PRMT R3, R155, 0x8880, RZ ;  /* 0x000088809b037816 */ /* 0x002fca00000000ff */
[----:B------:R-:W-:-:S07]  /*4000*/  IMAD R12, R3, R154, RZ ;  /* 0x0000009a030c7224 */ /* 0x000fce00078e02ff */
.L_x_145:
[----:B------:R-:W-:Y:S05]  /*4010*/  BSYNC B1 ;  /* 0x0000000000017941 */ /* 0x000fea0003800000 */
.L_x_144:
        /* <DEDUP_REMOVED lines=11> */
.L_x_147:
[----:B------:R-:W-:Y:S05]  /*40d0*/  BSYNC B1 ;  /* 0x0000000000017941 */ /* 0x000fea0003800000 */
.L_x_146:
[----:B-1----:R-:W-:Y:S01]  /*40e0*/  @!P4 IMAD R3, R82, R153, R12 ;  /* 0x000000995203c224 */ /* 0x002fe200078e020c */
[----:B------:R-:W-:Y:S04]  /*40f0*/  BSSY B1, `(.L_x_148) ;  /* 0x0000006000017945 */ /* 0x000fe80003800000 */
[----:B------:R1:W-:Y:S01]  /*4100*/  @!P4 STG.E.U8 desc[UR36][R6.64+0x70], R3 ;  /* 0x000070030600c986 */ /* 0x0003e2000c101124 */
[----:B------:R-:W-:Y:S05]  /*4110*/  @P3 BRA `(.L_x_149) ;  /* 0x00000000000c3947 */ /* 0x000fea0003800000 */
[----:B--2---:R-:W1:Y:S02]  /*4120*/  LDG.E.U8 R155, desc[UR36][R10.64+0x71] ;  /* 0x000071240a9b7981 */ /* 0x004e64000c1e1100 */
[----:B-1----:R-:W-:-:S05]  /*4130*/  PRMT R3, R155, 0x8880, RZ ;  /* 0x000088809b037816 */ /* 0x002fca00000000ff */
[----:B------:R-:W-:-:S07]  /*4140*/  IMAD R12, R3, R154, RZ ;  /* 0x0000009a030c7224 */ /* 0x000fce00078e02ff */
.L_x_149:
[----:B------:R-:W-:Y:S05]  /*4150*/  BSYNC B1 ;  /* 0x0000000000017941 */ /* 0x000fea0003800000 */
.L_x_148:
[----:B------:R-:W-:Y:S01]  /*4160*/  @!P3 IMAD R83, R83, R153, R12 ;  /* 0x000000995353b224 */ /* 0x000fe200078e020c */
[----:B------:R-:W-:Y:S04]  /*4170*/  BSSY B1, `(.L_x_150) ;  /* 0x0000006000017945 */ /* 0x000fe80003800000 */
[----:B------:R0:W-:Y:S01]  /*4180*/  @!P3 STG.E.U8 desc[UR36][R6.64+0x71], R83 ;  /* 0x000071530600b986 */ /* 0x0001e2000c101124 */
[----:B------:R-:W-:Y:S05]  /*4190*/  @P5 BRA `(.L_x_151) ;  /* 0x00000000000c5947 */ /* 0x000fea0003800000 */
[----:B--2---:R-:W1:Y:S02]  /*41a0*/  LDG.E.U8 R155, desc[UR36][R8.64+0x78] ;  /* 0x00007824089b7981 */ /* 0x004e64000c1e1100 */
[----:B-1----:R-:W-:-:S05]  /*41b0*/  PRMT R3, R155, 0x8880, RZ ;  /* 0x000088809b037816 */ /* 0x002fca00000000ff */
[----:B------:R-:W-:-:S07]  /*41c0*/  IMAD R12, R3, R154, RZ ;  /* 0x0000009a030c7224 */ /* 0x000fce00078e02ff */
.L_x_151:
[----:B------:R-:W-:Y:S05]  /*41d0*/  BSYNC B1 ;  /* 0x0000000000017941 */ /* 0x000fea0003800000 */
.L_x_150:
[----:B-1----:R-:W-:Y:S01]  /*41e0*/  @!P5 IMAD R3, R84, R153, R12 ;  /* 0x000000995403d224 */ /* 0x002fe200078e020c */
[----:B------:R-:W-:Y:S04]  /*41f0*/  BSSY B1, `(.L_x_152) ;  /* 0x0000006000017945 */ /* 0x000fe80003800000 */
[----:B------:R1:W-:Y:S01]  /*4200*/  @!P5 STG.E.U8 desc[UR36][R4.64+0x78], R3 ;  /* 0x000078030400d986 */ /* 0x0003e2000c101124 */
[----:B------:R-:W-:Y:S05]  /*4210*/  @P2 BRA `(.L_x_153) ;  /* 0x00000000000c2947 */ /* 0x000fea0003800000 */
[----:B--2---:R-:W1:Y:S02]  /*4220*/  LDG.E.U8 R155, desc[UR36][R8.64+0x79] ;  /* 0x00007924089b7981 */ /* 0x004e64000c1e1100 */
[----:B-1----:R-:W-:-:S05]  /*4230*/  PRMT R3, R155, 0x8880, RZ ;  /* 0x000088809b037816 */ /* 0x002fca00000000ff */
[----:B------:R-:W-:-:S07]  /*4240*/  IMAD R12, R3, R154, RZ ;  /* 0x0000009a030c7224 */ /* 0x000fce00078e02ff */
.L_x_153:
[----:B------:R-:W-:Y:S05]  /*4250*/  BSYNC B1 ;  /* 0x0000000000017941 */ /* 0x000fea0003800000 */
.L_x_152:
        /* <DEDUP_REMOVED lines=11> */
.L_x_155:
[----:B------:R-:W-:Y:S05]  /*4310*/  BSYNC B1 ;  /* 0x0000000000017941 */ /* 0x000fea0003800000 */
.L_x_154:
[----:B-1----:R-:W-:Y:S01]  /*4320*/  @!P4 IMAD R3, R86, R153, R12 ;  /* 0x000000995603c224 */ /* 0x002fe200078e020c */
[----:B------:R-:W-:Y:S04]  /*4330*/  BSSY B1, `(.L_x_156) ;  /* 0x0000006000017945 */ /* 0x000fe80003800000 */
[----:B------:R1:W-:Y:S01]  /*4340*/  @!P4 STG.E.U8 desc[UR36][R6.64+0x78], R3 ;  /* 0x000078030600c986 */ /* 0x0003e2000c101124 */
[----:B------:R-:W-:Y:S05]  /*4350*/  @P3 BRA `(.L_x_157) ;  /* 0x00000000000c3947 */ /* 0x000fea0003800000 */
[----:B--2---:R-:W1:Y:S02]  /*4360*/  LDG.E.U8 R155, desc[UR36][R10.64+0x79] ;  /* 0x000079240a9b7981 */ /* 0x004e64000c1e1100 */
[----:B-1----:R-:W-:-:S05]  /*4370*/  PRMT R3, R155, 0x8880, RZ ;  /* 0x000088809b037816 */ /* 0x002fca00000000ff */
[----:B------:R-:W-:-:S07]  /*4380*/  IMAD R12, R3, R154, RZ ;  /* 0x0000009a030c7224 */ /* 0x000fce00078e02ff */
.L_x_157:
[----:B------:R-:W-:Y:S05]  /*4390*/  BSYNC B1 ;  /* 0x0000000000017941 */ /* 0x000fea0003800000 */
.L_x_156:
[----:B------:R-:W-:Y:S01]  /*43a0*/  @!P3 IMAD R87, R87, R153, R12 ;  /* 0x000000995757b224 */ /* 0x000fe200078e020c */
[----:B------:R-:W-:Y:S04]  /*43b0*/  BSSY B1, `(.L_x_158) ;  /* 0x0000006000017945 */ /* 0x000fe80003800000 */
[----:B------:R0:W-:Y:S01]  /*43c0*/  @!P3 STG.E.U8 desc[UR36][R6.64+0x79], R87 ;  /* 0x000079570600b986 */ /* 0x0001e2000c101124 */
[----:B------:R-:W-:Y:S05]  /*43d0*/  @P5 BRA `(.L_x_159) ;  /* 0x00000000000c5947 */ /* 0x000fea0003800000 */
[----:B--2---:R-:W1:Y:S02]  /*43e0*/  LDG.E.U8 R155, desc[UR36][R8.64+0x80] ;  /* 0x00008024089b7981 */ /* 0x004e64000c1e1100 */
[----:B-1----:R-:W-:-:S05]  /*43f0*/  PRMT R3, R155, 0x8880, RZ ;  /* 0x000088809b037816 */ /* 0x002fca00000000ff */
[----:B------:R-:W-:-:S07]  /*4400*/  IMAD R12, R3, R154, RZ ;  /* 0x0000009a030c7224 */ /* 0x000fce00078e02ff */
.L_x_159:
[----:B------:R-:W-:Y:S05]  /*4410*/  BSYNC B1 ;  /* 0x0000000000017941 */ /* 0x000fea0003800000 */
.L_x_158:
[----:B-1----:R-:W-:Y:S01]  /*4420*/  @!P5 IMAD R3, R88, R153, R12 ;  /* 0x000000995803d224 */ /* 0x002fe200078e020c */
[----:B------:R-:W-:Y:S04]  /*4430*/  BSSY B1, `(.L_x_160) ;  /* 0x0000006000017945 */ /* 0x000fe80003800000 */
[----:B------:R1:W-:Y:S01]  /*4440*/  @!P5 STG.E.U8 desc[UR36][R4.64+0x80], R3 ;  /* 0x000080030400d986 */ /* 0x0003e2000c101124 */
[----:B------:R-:W-:Y:S05]  /*4450*/  @P2 BRA `(.L_x_161) ;  /* 0x00000000000c2947 */ /* 0x000fea0003800000 */
[----:B--2---:R-:W1:Y:S02]  /*4460*/  LDG.E.U8 R155, desc[UR36][R8.64+0x81] ;  /* 0x00008124089b7981 */ /* 0x004e64000c1e1100 */
[----:B-1----:R-:W-:-:S05]  /*4470*/  PRMT R3, R155, 0x8880, RZ ;  /* 0x000088809b037816 */ /* 0x002fca00000000ff */
[----:B------:R-:W-:-:S07]  /*4480*/  IMAD R12, R3, R154, RZ ;  /* 0x0000009a030c7224 */ /* 0x000fce00078e02ff */
.L_x_161:
[----:B------:R-:W-:Y:S05]  /*4490*/  BSYNC B1 ;  /* 0x0000000000017941 */ /* 0x000fea0003800000 */
.L_x_160:
        /* <DEDUP_REMOVED lines=11> */
.L_x_163:
[----:B------:R-:W-:Y:S05]  /*4550*/  BSYNC B1 ;  /* 0x0000000000017941 */ /* 0x000fea0003800000 */
.L_x_162:
[----:B-1----:R-:W-:Y:S01]  /*4560*/  @!P4 IMAD R3, R90, R153, R12 ;  /* 0x000000995a03c224 */ /* 0x002fe200078e020c */
[----:B------:R-:W-:Y:S04]  /*4570*/  BSSY B1, `(.L_x_164) ;  /* 0x0000006000017945 */ /* 0x000fe80003800000 */
[----:B------:R1:W-:Y:S01]  /*4580*/  @!P4 STG.E.U8 desc[UR36][R6.64+0x80], R3 ;  /* 0x000080030600c986 */ /* 0x0003e2000c101124 */
[----:B------:R-:W-:Y:S05]  /*4590*/  @P3 BRA `(.L_x_165) ;  /* 0x00000000000c3947 */ /* 0x000fea0003800000 */
[----:B--2---:R-:W1:Y:S02]  /*45a0*/  LDG.E.U8 R155, desc[UR36][R10.64+0x81] ;  /* 0x000081240a9b7981 */ /* 0x004e64000c1e1100 */
[----:B-1----:R-:W-:-:S05]  /*45b0*/  PRMT R3, R155, 0x8880, RZ ;  /* 0x000088809b037816 */ /* 0x002fca00000000ff */
[----:B------:R-:W-:-:S07]  /*45c0*/  IMAD R12, R3, R154, RZ ;  /* 0x0000009a030c7224 */ /* 0x000fce00078e02ff */
.L_x_165:
[----:B------:R-:W-:Y:S05]  /*45d0*/  BSYNC B1 ;  /* 0x0000000000017941 */ /* 0x000fea0003800000 */
.L_x_164:
[----:B------:R-:W-:Y:S01]  /*45e0*/  @!P3 IMAD R91, R91, R153, R12 ;  /* 0x000000995b5bb224 */ /* 0x000fe200078e020c */
[----:B------:R-:W-:Y:S04]  /*45f0*/  BSSY B1, `(.L_x_166) ;  /* 0x0000006000017945 */ /* 0x000fe80003800000 */
[----:B------:R0:W-:Y:S01]  /*4600*/  @!P3 STG.E.U8 desc[UR36][R6.64+0x81], R91 ;  /* 0x0000815b0600b986 */ /* 0x0001e2000c101124 */
[----:B------:R-:W-:Y:S05]  /*4610*/  @P5 BRA `(.L_x_167) ;  /* 0x00000000000c5947 */ /* 0x000fea0003800000 */
[----:B--2---:R-:W1:Y:S02]  /*4620*/  LDG.E.U8 R155, desc[UR36][R8.64+0x88] ;  /* 0x00008824089b7981 */ /* 0x004e64000c1e1100 */
[----:B-1----:R-:W-:-:S05]  /*4630*/  PRMT R3, R155, 0x8880, RZ ;  /* 0x000088809b037816 */ /* 0x002fca00000000ff */
[----:B------:R-:W-:-:S07]  /*4640*/  IMAD R12, R3, R154, RZ ;  /* 0x0000009a030c7224 */ /* 0x000fce00078e02ff */
.L_x_167:
[----:B------:R-:W-:Y:S05]  /*4650*/  BSYNC B1 ;  /* 0x0000000000017941 */ /* 0x000fea0003800000 */
.L_x_166:
[----:B-1----:R-:W-:Y:S01]  /*4660*/  @!P5 IMAD R3, R92, R153, R12 ;  /* 0x000000995c03d224 */ /* 0x002fe200078e020c */
[----:B------:R-:W-:Y:S04]  /*4670*/  BSSY B1, `(.L_x_168) ;  /* 0x0000006000017945 */ /* 0x000fe80003800000 */
[----:B------:R1:W-:Y:S01]  /*4680*/  @!P5 STG.E.U8 desc[UR36][R4.64+0x88], R3 ;  /* 0x000088030400d986 */ /* 0x0003e2000c101124 */
[----:B------:R-:W-:Y:S05]  /*4690*/  @P2 BRA `(.L_x_169) ;  /* 0x00000000000c2947 */ /* 0x000fea0003800000 */
[----:B--2---:R-:W1:Y:S02]  /*46a0*/  LDG.E.U8 R155, desc[UR36][R8.64+0x89] ;  /* 0x00008924089b7981 */ /* 0x004e64000c1e1100 */
[----:B-1----:R-:W-:-:S05]  /*46b0*/  PRMT R3, R155, 0x8880, RZ ;  /* 0x000088809b037816 */ /* 0x002fca00000000ff */
[----:B------:R-:W-:-:S07]  /*46c0*/  IMAD R12, R3, R154, RZ ;  /* 0x0000009a030c7224 */ /* 0x000fce00078e02ff */
.L_x_169:
[----:B------:R-:W-:Y:S05]  /*46d0*/  BSYNC B1 ;  /* 0x0000000000017941 */ /* 0x000fea0003800000 */
.L_x_168:
        /* <DEDUP_REMOVED lines=11> */
.L_x_171:
[----:B------:R-:W-:Y:S05]  /*4790*/  BSYNC B1 ;  /* 0x0000000000017941 */ /* 0x000fea0003800000 */
.L_x_170:
[----:B-1----:R-:W-:Y:S01]  /*47a0*/  @!P4 IMAD R3, R94, R153, R12 ;  /* 0x000000995e03c224 */ /* 0x002fe200078e020c */
[----:B------:R-:W-:Y:S04]  /*47b0*/  BSSY B1, `(.L_x_172) ;  /* 0x0000006000017945 */ /* 0x000fe80003800000 */
[----:B------:R1:W-:Y:S01]  /*47c0*/  @!P4 STG.E.U8 desc[UR36][R6.64+0x88], R3 ;  /* 0x000088030600c986 */ /* 0x0003e2000c101124 */
[----:B------:R-:W-:Y:S05]  /*47d0*/  @P3 BRA `(.L_x_173) ;  /* 0x00000000000c3947 */ /* 0x000fea0003800000 */
[----:B--2---:R-:W1:Y:S02]  /*47e0*/  LDG.E.U8 R155, desc[UR36][R10.64+0x89] ;  /* 0x000089240a9b7981 */ /* 0x004e64000c1e1100 */
[----:B-1----:R-:W-:-:S05]  /*47f0*/  PRMT R3, R155, 0x8880, RZ ;  /* 0x000088809b037816 */ /* 0x002fca00000000ff */
[----:B------:R-:W-:-:S07]  /*4800*/  IMAD R12, R3, R154, RZ ;  /* 0x0000009a030c7224 */ /* 0x000fce00078e02ff */
.L_x_173:
[----:B------:R-:W-:Y:S05]  /*4810*/  BSYNC B1 ;  /* 0x0000000000017941 */ /* 0x000fea0003800000 */
.L_x_172:
[----:B------:R-:W-:Y:S01]  /*4820*/  @!P3 IMAD R95, R95, R153, R12 ;  /* 0x000000995f5fb224 */ /* 0x000fe200078e020c */
[----:B------:R-:W-:Y:S04]  /*4830*/  BSSY B1, `(.L_x_174) ;  /* 0x0000006000017945 */ /* 0x000fe80003800000 */
[----:B------:R0:W-:Y:S01]  /*4840*/  @!P3 STG.E.U8 desc[UR36][R6.64+0x89], R95 ;  /* 0x0000895f0600b986 */ /* 0x0001e2000c101124 */
[----:B------:R-:W-:Y:S05]  /*4850*/  @P5 BRA `(.L_x_175) ;  /* 0x00000000000c5947 */ /* 0x000fea0003800000 */
[----:B--2---:R-:W1:Y:S02]  /*4860*/  LDG.E.U8 R155, desc[UR36][R8.64+0x90] ;  /* 0x00009024089b7981 */ /* 0x004e64000c1e1100 */
[----:B-1----:R-:W-:-:S05]  /*4870*/  PRMT R3, R155, 0x8880, RZ ;  /* 0x000088809b037816 */ /* 0x002fca00000000ff */
[----:B------:R-:W-:-:S07]  /*4880*/  IMAD R12, R3, R154, RZ ;  /* 0x0000009a030c7224 */ /* 0x000fce00078e02ff */
.L_x_175:
[----:B------:R-:W-:Y:S05]  /*4890*/  BSYNC B1 ;  /* 0x0000000000017941 */ /* 0x000fea0003800000 */
.L_x_174:
[----:B-1----:R-:W-:Y:S01]  /*48a0*/  @!P5 IMAD R3, R96, R153, R12 ;  /* 0x000000996003d224 */ /* 0x002fe200078e020c */
[----:B------:R-:W-:Y:S04]  /*48b0*/  BSSY B1, `(.L_x_176) ;  /* 0x0000006000017945 */ /* 0x000fe80003800000 */
[----:B------:R1:W-:Y:S01]  /*48c0*/  @!P5 STG.E.U8 desc[UR36][R4.64+0x90], R3 ;  /* 0x000090030400d986 */ /* 0x0003e2000c101124 */
[----:B------:R-:W-:Y:S05]  /*48d0*/  @P2 BRA `(.L_x_177) ;  /* 0x00000000000c2947 */ /* 0x000fea0003800000 */
[----:B--2---:R-:W1:Y:S02]  /*48e0*/  LDG.E.U8 R155, desc[UR36][R8.64+0x91] ;  /* 0x00009124089b7981 */ /* 0x004e64000c1e1100 */
[----:B-1----:R-:W-:-:S05]  /*48f0*/  PRMT R3, R155, 0x8880, RZ ;  /* 0x000088809b037816 */ /* 0x002fca00000000ff */
[----:B------:R-:W-:-:S07]  /*4900*/  IMAD R12, R3, R154, RZ ;  /* 0x0000009a030c7224 */ /* 0x000fce00078e02ff */
.L_x_177:
[----:B------:R-:W-:Y:S05]  /*4910*/  BSYNC B1 ;  /* 0x0000000000017941 */ /* 0x000fea0003800000 */
.L_x_176:
        /* <DEDUP_REMOVED lines=11> */
.L_x_179:
[----:B------:R-:W-:Y:S05]  /*49d0*/  BSYNC B1 ;  /* 0x0000000000017941 */ /* 0x000fea0003800000 */
.L_x_178:
[----:B-1----:R-:W-:Y:S01]  /*49e0*/  @!P4 IMAD R3, R98, R153, R12 ;  /* 0x000000996203c224 */ /* 0x002fe200078e020c */
[----:B------:R-:W-:Y:S04]  /*49f0*/  BSSY B1, `(.L_x_180) ;  /* 0x0000006000017945 */ /* 0x000fe80003800000 */
[----:B------:R1:W-:Y:S01]  /*4a00*/  @!P4 STG.E.U8 desc[UR36][R6.64+0x90], R3 ;  /* 0x000090030600c986 */ /* 0x0003e2000c101124 */
[----:B------:R-:W-:Y:S05]  /*4a10*/  @P3 BRA `(.L_x_181) ;  /* 0x00000000000c3947 */ /* 0x000fea0003800000 */
[----:B--2---:R-:W1:Y:S02]  /*4a20*/  LDG.E.U8 R155, desc[UR36][R10.64+0x91] ;  /* 0x000091240a9b7981 */ /* 0x004e64000c1e1100 */
[----:B-1----:R-:W-:-:S05]  /*4a30*/  PRMT R3, R155, 0x8880, RZ ;  /* 0x000088809b037816 */ /* 0x002fca00000000ff */
[----:B------:R-:W-:-:S07]  /*4a40*/  IMAD R12, R3, R154, RZ ;  /* 0x0000009a030c7224 */ /* 0x000fce00078e02ff */
.L_x_181:
[----:B------:R-:W-:Y:S05]  /*4a50*/  BSYNC B1 ;  /* 0x0000000000017941 */ /* 0x000fea0003800000 */
.L_x_180:
[----:B------:R-:W-:Y:S01]  /*4a60*/  @!P3 IMAD R99, R99, R153, R12 ;  /* 0x000000996363b224 */ /* 0x000fe200078e020c */
[----:B------:R-:W-:Y:S04]  /*4a70*/  BSSY B1, `(.L_x_182) ;  /* 0x0000006000017945 */ /* 0x000fe80003800000 */
[----:B------:R0:W-:Y:S01]  /*4a80*/  @!P3 STG.E.U8 desc[UR36][R6.64+0x91], R99 ;  /* 0x000091630600b986 */ /* 0x0001e2000c101124 */
[----:B------:R-:W-:Y:S05]  /*4a90*/  @P5 BRA `(.L_x_183) ;  /* 0x00000000000c5947 */ /* 0x000fea0003800000 */
[----:B--2---:R-:W1:Y:S02]  /*4aa0*/  LDG.E.U8 R155, desc[UR36][R8.64+0x98] ;  /* 0x00009824089b7981 */ /* 0x004e64000c1e1100 */
[----:B-1----:R-:W-:-:S05]  /*4ab0*/  PRMT R3, R155, 0x8880, RZ ;  /* 0x000088809b037816 */ /* 0x002fca00000000ff */
[----:B------:R-:W-:-:S07]  /*4ac0*/  IMAD R12, R3, R154, RZ ;  /* 0x0000009a030c7224 */ /* 0x000fce00078e02ff */
.L_x_183:
[----:B------:R-:W-:Y:S05]  /*4ad0*/  BSYNC B1 ;  /* 0x0000000000017941 */ /* 0x000fea0003800000 */
.L_x_182:
[----:B-1----:R-:W-:Y:S01]  /*4ae0*/  @!P5 IMAD R3, R100, R153, R12 ;  /* 0x000000996403d224 */ /* 0x002fe200078e020c */
[----:B------:R-:W-:Y:S04]  /*4af0*/  BSSY B1, `(.L_x_184) ;  /* 0x0000006000017945 */ /* 0x000fe80003800000 */
[----:B------:R1:W-:Y:S01]  /*4b00*/  @!P5 STG.E.U8 desc[UR36][R4.64+0x98], R3 ;  /* 0x000098030400d986 */ /* 0x0003e2000c101124 */
[----:B------:R-:W-:Y:S05]  /*4b10*/  @P2 BRA `(.L_x_185) ;  /* 0x00000000000c2947 */ /* 0x000fea0003800000 */
[----:B--2---:R-:W1:Y:S02]  /*4b20*/  LDG.E.U8 R155, desc[UR36][R8.64+0x99] ;  /* 0x00009924089b7981 */ /* 0x004e64000c1e1100 */
[----:B-1----:R-:W-:-:S05]  /*4b30*/  PRMT R3, R155, 0x8880, RZ ;  /* 0x000088809b037816 */ /* 0x002fca00000000ff */
[----:B------:R-:W-:-:S07]  /*4b40*/  IMAD R12, R3, R154, RZ ;  /* 0x0000009a030c7224 */ /* 0x000fce00078e02ff */
.L_x_185:
[----:B------:R-:W-:Y:S05]  /*4b50*/  BSYNC B1 ;  /* 0x0000000000017941 */ /* 0x000fea0003800000 */
.L_x_184:
        /* <DEDUP_REMOVED lines=11> */
.L_x_187:
[----:B------:R-:W-:Y:S05]  /*4c10*/  BSYNC B1 ;  /* 0x0000000000017941 */ /* 0x000fea0003800000 */
.L_x_186:
[----:B-1----:R-:W-:Y:S01]  /*4c20*/  @!P4 IMAD R3, R102, R153, R12 ;  /* 0x000000996603c224 */ /* 0x002fe200078e020c */
[----:B------:R-:W-:Y:S04]  /*4c30*/  BSSY B1, `(.L_x_188) ;  /* 0x0000006000017945 */ /* 0x000fe80003800000 */
[----:B------:R1:W-:Y:S01]  /*4c40*/  @!P4 STG.E.U8 desc[UR36][R6.64+0x98], R3 ;  /* 0x000098030600c986 */ /* 0x0003e2000c101124 */
[----:B------:R-:W-:Y:S05]  /*4c50*/  @P3 BRA `(.L_x_189) ;  /* 0x00000000000c3947 */ /* 0x000fea0003800000 */
[----:B--2---:R-:W1:Y:S02]  /*4c60*/  LDG.E.U8 R155, desc[UR36][R10.64+0x99] ;  /* 0x000099240a9b7981 */ /* 0x004e64000c1e1100 */
[----:B-1----:R-:W-:-:S05]  /*4c70*/  PRMT R3, R155, 0x8880, RZ ;  /* 0x000088809b037816 */ /* 0x002fca00000000ff */
[----:B------:R-:W-:-:S07]  /*4c80*/  IMAD R12, R3, R154, RZ ;  /* 0x0000009a030c7224 */ /* 0x000fce00078e02ff */
.L_x_189:
[----:B------:R-:W-:Y:S05]  /*4c90*/  BSYNC B1 ;  /* 0x0000000000017941 */ /* 0x000fea0003800000 */
.L_x_188:
[----:B------:R-:W-:Y:S01]  /*4ca0*/  @!P3 IMAD R103, R103, R153, R12 ;  /* 0x000000996767b224 */ /* 0x000fe200078e020c */
[----:B------:R-:W-:Y:S04]  /*4cb0*/  BSSY B1, `(.L_x_190) ;  /* 0x0000006000017945 */ /* 0x000fe80003800000 */
[----:B------:R0:W-:Y:S01]  /*4cc0*/  @!P3 STG.E.U8 desc[UR36][R6.64+0x99], R103 ;  /* 0x000099670600b986 */ /* 0x0001e2000c101124 */
[----:B------:R-:W-:Y:S05]  /*4cd0*/  @P5 BRA `(.L_x_191) ;  /* 0x00000000000c5947 */ /* 0x000fea0003800000 */
[----:B--2---:R-:W1:Y:S02]  /*4ce0*/  LDG.E.U8 R155, desc[UR36][R8.64+0xa0] ;  /* 0x0000a024089b7981 */ /* 0x004e64000c1e1100 */
[----:B-1----:R-:W-:-:S05]  /*4cf0*/  PRMT R3, R155, 0x8880, RZ ;  /* 0x000088809b037816 */ /* 0x002fca00000000ff */
[----:B------:R-:W-:-:S07]  /*4d00*/  IMAD R12, R3, R154, RZ ;  /* 0x0000009a030c7224 */ /* 0x000fce00078e02ff */
.L_x_191:
[----:B------:R-:W-:Y:S05]  /*4d10*/  BSYNC B1 ;  /* 0x0000000000017941 */ /* 0x000fea0003800000 */
.L_x_190:
[----:B-1----:R-:W-:Y:S01]  /*4d20*/  @!P5 IMAD R3, R104, R153, R12 ;  /* 0x000000996803d224 */ /* 0x002fe200078e020c */
[----:B------:R-:W-:Y:S04]  /*4d30*/  BSSY B1, `(.L_x_192) ;  /* 0x0000006000017945 */ /* 0x000fe80003800000 */
[----:B------:R1:W-:Y:S01]  /*4d40*/  @!P5 STG.E.U8 desc[UR36][R4.64+0xa0], R3 ;  /* 0x0000a0030400d986 */ /* 0x0003e2000c101124 */
[----:B------:R-:W-:Y:S05]  /*4d50*/  @P2 BRA `(.L_x_193) ;  /* 0x00000000000c2947 */ /* 0x000fea0003800000 */
[----:B--2---:R-:W1:Y:S02]  /*4d60*/  LDG.E.U8 R155, desc[UR36][R8.64+0xa1] ;  /* 0x0000a124089b7981 */ /* 0x004e64000c1e1100 */
[----:B-1----:R-:W-:-:S05]  /*4d70*/  PRMT R3, R155, 0x8880, RZ ;  /* 0x000088809b037816 */ /* 0x002fca00000000ff */
[----:B------:R-:W-:-:S07]  /*4d80*/  IMAD R12, R3, R154, RZ ;  /* 0x0000009a030c7224 */ /* 0x000fce00078e02ff */
.L_x_193:
[----:B------:R-:W-:Y:S05]  /*4d90*/  BSYNC B1 ;  /* 0x0000000000017941 */ /* 0x000fea0003800000 */
.L_x_192:
        /* <DEDUP_REMOVED lines=11> */
.L_x_195:
[----:B------:R-:W-:Y:S05]  /*4e50*/  BSYNC B1 ;  /* 0x0000000000017941 */ /* 0x000fea0003800000 */
.L_x_194:
[----:B-1----:R-:W-:Y:S01]  /*4e60*/  @!P4 IMAD R3, R106, R153, R12 ;  /* 0x000000996a03c224 */ /* 0x002fe200078e020c */
[----:B------:R-:W-:Y:S04]  /*4e70*/  BSSY B1, `(.L_x_196) ;  /* 0x0000006000017945 */ /* 0x000fe80003800000 */
[----:B------:R1:W-:Y:S01]  /*4e80*/  @!P4 STG.E.U8 desc[UR36][R6.64+0xa0], R3 ;  /* 0x0000a0030600c986 */ /* 0x0003e2000c101124 */
[----:B------:R-:W-:Y:S05]  /*4e90*/  @P3 BRA `(.L_x_197) ;  /* 0x00000000000c3947 */ /* 0x000fea0003800000 */
[----:B--2---:R-:W1:Y:S02]  /*4ea0*/  LDG.E.U8 R155, desc[UR36][R10.64+0xa1] ;  /* 0x0000a1240a9b7981 */ /* 0x004e64000c1e1100 */
[----:B-1----:R-:W-:-:S05]  /*4eb0*/  PRMT R3, R155, 0x8880, RZ ;  /* 0x000088809b037816 */ /* 0x002fca00000000ff */
[----:B------:R-:W-:-:S07]  /*4ec0*/  IMAD R12, R3, R154, RZ ;  /* 0x0000009a030c7224 */ /* 0x000fce00078e02ff */
.L_x_197:
[----:B------:R-:W-:Y:S05]  /*4ed0*/  BSYNC B1 ;  /* 0x0000000000017941 */ /* 0x000fea0003800000 */
.L_x_196:
[----:B------:R-:W-:Y:S01]  /*4ee0*/  @!P3 IMAD R107, R107, R153, R12 ;  /* 0x000000996b6bb224 */ /* 0x000fe200078e020c */
[----:B------:R-:W-:Y:S04]  /*4ef0*/  BSSY B1, `(.L_x_198) ;  /* 0x0000006000017945 */ /* 0x000fe80003800000 */
[----:B------:R0:W-:Y:S01]  /*4f00*/  @!P3 STG.E.U8 desc[UR36][R6.64+0xa1], R107 ;  /* 0x0000a16b0600b986 */ /* 0x0001e2000c101124 */
[----:B------:R-:W-:Y:S05]  /*4f10*/  @P5 BRA `(.L_x_199) ;  /* 0x00000000000c5947 */ /* 0x000fea0003800000 */
[----:B--2---:R-:W1:Y:S02]  /*4f20*/  LDG.E.U8 R155, desc[UR36][R8.64+0xa8] ;  /* 0x0000a824089b7981 */ /* 0x004e64000c1e1100 */
[----:B-1----:R-:W-:-:S05]  /*4f30*/  PRMT R3, R155, 0x8880, RZ ;  /* 0x000088809b037816 */ /* 0x002fca00000000ff */
[----:B------:R-:W-:-:S07]  /*4f40*/  IMAD R12, R3, R154, RZ ;  /* 0x0000009a030c7224 */ /* 0x000fce00078e02ff */
.L_x_199:
[----:B------:R-:W-:Y:S05]  /*4f50*/  BSYNC B1 ;  /* 0x0000000000017941 */ /* 0x000fea0003800000 */
.L_x_198:
[----:B-1----:R-:W-:Y:S01]  /*4f60*/  @!P5 IMAD R3, R108, R153, R12 ;  /* 0x000000996c03d224 */ /* 0x002fe200078e020c */
[----:B------:R-:W-:Y:S04]  /*4f70*/  BSSY B1, `(.L_x_200) ;  /* 0x0000006000017945 */ /* 0x000fe80003800000 */
[----:B------:R1:W-:Y:S01]  /*4f80*/  @!P5 STG.E.U8 desc[UR36][R4.64+0xa8], R3 ;  /* 0x0000a8030400d986 */ /* 0x0003e2000c101124 */
[----:B------:R-:W-:Y:S05]  /*4f90*/  @P2 BRA `(.L_x_201) ;  /* 0x00000000000c2947 */ /* 0x000fea0003800000 */
[----:B--2---:R-:W1:Y:S02]  /*4fa0*/  LDG.E.U8 R155, desc[UR36][R8.64+0xa9] ;  /* 0x0000a924089b7981 */ /* 0x004e64000c1e1100 */
[----:B-1----:R-:W-:-:S05]  /*4fb0*/  PRMT R3, R155, 0x8880, RZ ;  /* 0x000088809b037816 */ /* 0x002fca00000000ff */
[----:B------:R-:W-:-:S07]  /*4fc0*/  IMAD R12, R3, R154, RZ ;  /* 0x0000009a030c7224 */ /* 0x000fce00078e02ff */
.L_x_201:
[----:B------:R-:W-:Y:S05]  /*4fd0*/  BSYNC B1 ;  /* 0x0000000000017941 */ /* 0x000fea0003800000 */
.L_x_200:
        /* <DEDUP_REMOVED lines=11> */
.L_x_203:
[----:B------:R-:W-:Y:S05]  /*5090*/  BSYNC B1 ;  /* 0x0000000000017941 */ /* 0x000fea0003800000 */
.L_x_202:
[----:B-1----:R-:W-:Y:S01]  /*50a0*/  @!P4 IMAD R3, R110, R153, R12 ;  /* 0x000000996e03c224 */ /* 0x002fe200078e020c */
[----:B------:R-:W-:Y:S04]  /*50b0*/  BSSY B1, `(.L_x_204) ;  /* 0x0000006000017945 */ /* 0x000fe80003800000 */
[----:B------:R1:W-:Y:S01]  /*50c0*/  @!P4 STG.E.U8 desc[UR36][R6.64+0xa8], R3 ;  /* 0x0000a8030600c986 */ /* 0x0003e2000c101124 */
[----:B------:R-:W-:Y:S05]  /*50d0*/  @P3 BRA `(.L_x_205) ;  /* 0x00000000000c3947 */ /* 0x000fea0003800000 */
[----:B--2---:R-:W1:Y:S02]  /*50e0*/  LDG.E.U8 R155, desc[UR36][R10.64+0xa9] ;  /* 0x0000a9240a9b7981 */ /* 0x004e64000c1e1100 */
[----:B-1----:R-:W-:-:S05]  /*50f0*/  PRMT R3, R155, 0x8880, RZ ;  /* 0x000088809b037816 */ /* 0x002fca00000000ff */
[----:B------:R-:W-:-:S07]  /*5100*/  IMAD R12, R3, R154, RZ ;  /* 0x0000009a030c7224 */ /* 0x000fce00078e02ff */
.L_x_205:
[----:B------:R-:W-:Y:S05]  /*5110*/  BSYNC B1 ;  /* 0x0000000000017941 */ /* 0x000fea0003800000 */
.L_x_204:
[----:B------:R-:W-:Y:S01]  /*5120*/  @!P3 IMAD R111, R111, R153, R12 ;  /* 0x000000996f6fb224 */ /* 0x000fe200078e020c */
[----:B------:R-:W-:Y:S04]  /*5130*/  BSSY B1, `(.L_x_206) ;  /* 0x0000006000017945 */ /* 0x000fe80003800000 */
[----:B------:R0:W-:Y:S01]  /*5140*/  @!P3 STG.E.U8 desc[UR36][R6.64+0xa9], R111 ;  /* 0x0000a96f0600b986 */ /* 0x0001e2000c101124 */
[----:B------:R-:W-:Y:S05]  /*5150*/  @P5 BRA `(.L_x_207) ;  /* 0x00000000000c5947 */ /* 0x000fea0003800000 */
[----:B--2---:R-:W1:Y:S02]  /*5160*/  LDG.E.U8 R155, desc[UR36][R8.64+0xb0] ;  /* 0x0000b024089b7981 */ /* 0x004e64000c1e1100 */
[----:B-1----:R-:W-:-:S05]  /*5170*/  PRMT R3, R155, 0x8880, RZ ;  /* 0x000088809b037816 */ /* 0x002fca00000000ff */
[----:B------:R-:W-:-:S07]  /*5180*/  IMAD R12, R3, R154, RZ ;  /* 0x0000009a030c7224 */ /* 0x000fce00078e02ff */
.L_x_207:
[----:B------:R-:W-:Y:S05]  /*5190*/  BSYNC B1 ;  /* 0x0000000000017941 */ /* 0x000fea0003800000 */
.L_x_206:
[----:B-1----:R-:W-:Y:S01]  /*51a0*/  @!P5 IMAD R3, R112, R153, R12 ;  /* 0x000000997003d224 */ /* 0x002fe200078e020c */
[----:B------:R-:W-:Y:S04]  /*51b0*/  BSSY B1, `(.L_x_208) ;  /* 0x0000006000017945 */ /* 0x000fe80003800000 */
[----:B------:R1:W-:Y:S01]  /*51c0*/  @!P5 STG.E.U8 desc[UR36][R4.64+0xb0], R3 ;  /* 0x0000b0030400d986 */ /* 0x0003e2000c101124 */
[----:B------:R-:W-:Y:S05]  /*51d0*/  @P2 BRA `(.L_x_209) ;  /* 0x00000000000c2947 */ /* 0x000fea0003800000 */
[----:B--2---:R-:W1:Y:S02]  /*51e0*/  LDG.E.U8 R155, desc[UR36][R8.64+0xb1] ;  /* 0x0000b124089b7981 */ /* 0x004e64000c1e1100 */
[----:B-1----:R-:W-:-:S05]  /*51f0*/  PRMT R3, R155, 0x8880, RZ ;  /* 0x000088809b037816 */ /* 0x002fca00000000ff */
[----:B------:R-:W-:-:S07]  /*5200*/  IMAD R12, R3, R154, RZ ;  /* 0x0000009a030c7224 */ /* 0x000fce00078e02ff */
.L_x_209:
[----:B------:R-:W-:Y:S05]  /*5210*/  BSYNC B1 ;  /* 0x0000000000017941 */ /* 0x000fea0003800000 */
.L_x_208:
        /* <DEDUP_REMOVED lines=11> */
.L_x_211:
[----:B------:R-:W-:Y:S05]  /*52d0*/  BSYNC B1 ;  /* 0x0000000000017941 */ /* 0x000fea0003800000 */
.L_x_210:
[----:B-1----:R-:W-:Y:S01]  /*52e0*/  @!P4 IMAD R3, R114, R153, R12 ;  /* 0x000000997203c224 */ /* 0x002fe200078e020c */
[----:B------:R-:W-:Y:S04]  /*52f0*/  BSSY B1, `(.L_x_212) ;  /* 0x0000006000017945 */ /* 0x000fe80003800000 */
[----:B------:R1:W-:Y:S01]  /*5300*/  @!P4 STG.E.U8 desc[UR36][R6.64+0xb0], R3 ;  /* 0x0000b0030600c986 */ /* 0x0003e2000c101124 */
[----:B------:R-:W-:Y:S05]  /*5310*/  @P3 BRA `(.L_x_213) ;  /* 0x00000000000c3947 */ /* 0x000fea0003800000 */
[----:B--2---:R-:W1:Y:S02]  /*5320*/  LDG.E.U8 R155, desc[UR36][R10.64+0xb1] ;  /* 0x0000b1240a9b7981 */ /* 0x004e64000c1e1100 */
[----:B-1----:R-:W-:-:S05]  /*5330*/  PRMT R3, R155, 0x8880, RZ ;  /* 0x000088809b037816 */ /* 0x002fca00000000ff */
[----:B------:R-:W-:-:S07]  /*5340*/  IMAD R12, R3, R154, RZ ;  /* 0x0000009a030c7224 */ /* 0x000fce00078e02ff */
.L_x_213:
[----:B------:R-:W-:Y:S05]  /*5350*/  BSYNC B1 ;  /* 0x0000000000017941 */ /* 0x000fea0003800000 */
.L_x_212:
[----:B------:R-:W-:Y:S01]  /*5360*/  @!P3 IMAD R115, R115, R153, R12 ;  /* 0x000000997373b224 */ /* 0x000fe200078e020c */
[----:B------:R-:W-:Y:S04]  /*5370*/  BSSY B1, `(.L_x_214) ;  /* 0x0000006000017945 */ /* 0x000fe80003800000 */
[----:B------:R0:W-:Y:S01]  /*5380*/  @!P3 STG.E.U8 desc[UR36][R6.64+0xb1], R115 ;  /* 0x0000b1730600b986 */ /* 0x0001e2000c101124 */
[----:B------:R-:W-:Y:S05]  /*5390*/  @P5 BRA `(.L_x_215) ;  /* 0x00000000000c5947 */ /* 0x000fea0003800000 */
[----:B--2---:R-:W1:Y:S02]  /*53a0*/  LDG.E.U8 R155, desc[UR36][R8.64+0xb8] ;  /* 0x0000b824089b7981 */ /* 0x004e64000c1e1100 */
[----:B-1----:R-:W-:-:S05]  /*53b0*/  PRMT R3, R155, 0x8880, RZ ;  /* 0x000088809b037816 */ /* 0x002fca00000000ff */
[----:B------:R-:W-:-:S07]  /*53c0*/  IMAD R12, R3, R154, RZ ;  /* 0x0000009a030c7224 */ /* 0x000fce00078e02ff */
.L_x_215:
[----:B------:R-:W-:Y:S05]  /*53d0*/  BSYNC B1 ;  /* 0x0000000000017941 */ /* 0x000fea0003800000 */
.L_x_214:
[----:B-1----:R-:W-:Y:S01]  /*53e0*/  @!P5 IMAD R3, R116, R153, R12 ;  /* 0x000000997403d224 */ /* 0x002fe200078e020c */
[----:B------:R-:W-:Y:S04]  /*53f0*/  BSSY B1, `(.L_x_216) ;  /* 0x0000006000017945 */ /* 0x000fe80003800000 */
[----:B------:R1:W-:Y:S01]  /*5400*/  @!P5 STG.E.U8 desc[UR36][R4.64+0xb8], R3 ;  /* 0x0000b8030400d986 */ /* 0x0003e2000c101124 */
[----:B------:R-:W-:Y:S05]  /*5410*/  @P2 BRA `(.L_x_217) ;  /* 0x00000000000c2947 */ /* 0x000fea0003800000 */
[----:B--2---:R-:W1:Y:S02]  /*5420*/  LDG.E.U8 R155, desc[UR36][R8.64+0xb9] ;  /* 0x0000b924089b7981 */ /* 0x004e64000c1e1100 */
[----:B-1----:R-:W-:-:S05]  /*5430*/  PRMT R3, R155, 0x8880, RZ ;  /* 0x000088809b037816 */ /* 0x002fca00000000ff */
[----:B------:R-:W-:-:S07]  /*5440*/  IMAD R12, R3, R154, RZ ;  /* 0x0000009a030c7224 */ /* 0x000fce00078e02ff */
.L_x_217:
[----:B------:R-:W-:Y:S05]  /*5450*/  BSYNC B1 ;  /* 0x0000000000017941 */ /* 0x000fea0003800000 */
.L_x_216:
        /* <DEDUP_REMOVED lines=11> */
.L_x_219:
[----:B------:R-:W-:Y:S05]  /*5510*/  BSYNC B1 ;  /* 0x0000000000017941 */ /* 0x000fea0003800000 */
.L_x_218:
[----:B-1----:R-:W-:Y:S01]  /*5520*/  @!P4 IMAD R3, R118, R153, R12 ;  /* 0x000000997603c224 */ /* 0x002fe200078e020c */
[----:B------:R-:W-:Y:S04]  /*5530*/  BSSY B1, `(.L_x_220) ;  /* 0x0000006000017945 */ /* 0x000fe80003800000 */
[----:B------:R1:W-:Y:S01]  /*5540*/  @!P4 STG.E.U8 desc[UR36][R6.64+0xb8], R3 ;  /* 0x0000b8030600c986 */ /* 0x0003e2000c101124 */
[----:B------:R-:W-:Y:S05]  /*5550*/  @P3 BRA `(.L_x_221) ;  /* 0x00000000000c3947 */ /* 0x000fea0003800000 */
[----:B--2---:R-:W1:Y:S02]  /*5560*/  LDG.E.U8 R155, desc[UR36][R10.64+0xb9] ;  /* 0x0000b9240a9b7981 */ /* 0x004e64000c1e1100 */
[----:B-1----:R-:W-:-:S05]  /*5570*/  PRMT R3, R155, 0x8880, RZ ;  /* 0x000088809b037816 */ /* 0x002fca00000000ff */
[----:B------:R-:W-:-:S07]  /*5580*/  IMAD R12, R3, R154, RZ ;  /* 0x0000009a030c7224 */ /* 0x000fce00078e02ff */
.L_x_221:
[----:B------:R-:W-:Y:S05]  /*5590*/  BSYNC B1 ;  /* 0x0000000000017941 */ /* 0x000fea0003800000 */
.L_x_220:
[----:B------:R-:W-:Y:S01]  /*55a0*/  @!P3 IMAD R119, R119, R153, R12 ;  /* 0x000000997777b224 */ /* 0x000fe200078e020c */
[----:B------:R-:W-:Y:S04]  /*55b0*/  BSSY B1, `(.L_x_222) ;  /* 0x0000006000017945 */ /* 0x000fe80003800000 */
[----:B------:R0:W-:Y:S01]  /*55c0*/  @!P3 STG.E.U8 desc[UR36][R6.64+0xb9], R119 ;  /* 0x0000b9770600b986 */ /* 0x0001e2000c101124 */
[----:B------:R-:W-:Y:S05]  /*55d0*/  @P5 BRA `(.L_x_223) ;  /* 0x00000000000c5947 */ /* 0x000fea0003800000 */
[----:B--2---:R-:W1:Y:S02]  /*55e0*/  LDG.E.U8 R155, desc[UR36][R8.64+0xc0] ;  /* 0x0000c024089b7981 */ /* 0x004e64000c1e1100 */
[----:B-1----:R-:W-:-:S05]  /*55f0*/  PRMT R3, R155, 0x8880, RZ ;  /* 0x000088809b037816 */ /* 0x002fca00000000ff */
[----:B------:R-:W-:-:S07]  /*5600*/  IMAD R12, R3, R154, RZ ;  /* 0x0000009a030c7224 */ /* 0x000fce00078e02ff */
.L_x_223:
[----:B------:R-:W-:Y:S05]  /*5610*/  BSYNC B1 ;  /* 0x0000000000017941 */ /* 0x000fea0003800000 */
.L_x_222:
[----:B-1----:R-:W-:Y:S01]  /*5620*/  @!P5 IMAD R3, R120, R153, R12 ;  /* 0x000000997803d224 */ /* 0x002fe200078e020c */
[----:B------:R-:W-:Y:S04]  /*5630*/  BSSY B1, `(.L_x_224) ;  /* 0x0000006000017945 */ /* 0x000fe80003800000 */
[----:B------:R1:W-:Y:S01]  /*5640*/  @!P5 STG.E.U8 desc[UR36][R4.64+0xc0], R3 ;  /* 0x0000c0030400d986 */ /* 0x0003e2000c101124 */
[----:B------:R-:W-:Y:S05]  /*5650*/  @P2 BRA `(.L_x_225) ;  /* 0x00000000000c2947 */ /* 0x000fea0003800000 */
[----:B--2---:R-:W1:Y:S02]  /*5660*/  LDG.E.U8 R155, desc[UR36][R8.64+0xc1] ;  /* 0x0000c124089b7981 */ /* 0x004e64000c1e1100 */
[----:B-1----:R-:W-:-:S05]  /*5670*/  PRMT R3, R155, 0x8880, RZ ;  /* 0x000088809b037816 */ /* 0x002fca00000000ff */
[----:B------:R-:W-:-:S07]  /*5680*/  IMAD R12, R3, R154, RZ ;  /* 0x0000009a030c7224 */ /* 0x000fce00078e02ff */
.L_x_225:
[----:B------:R-:W-:Y:S05]  /*5690*/  BSYNC B1 ;  /* 0x0000000000017941 */ /* 0x000fea0003800000 */
.L_x_224:
        /* <DEDUP_REMOVED lines=11> */
.L_x_227:
[----:B------:R-:W-:Y:S05]  /*5750*/  BSYNC B1 ;  /* 0x0000000000017941 */ /* 0x000fea0003800000 */
.L_x_226:
[----:B-1----:R-:W-:Y:S01]  /*5760*/  @!P4 IMAD R3, R122, R153, R12 ;  /* 0x000000997a03c224 */ /* 0x002fe200078e020c */
[----:B------:R-:W-:Y:S04]  /*5770*/  BSSY B1, `(.L_x_228) ;  /* 0x0000006000017945 */ /* 0x000fe80003800000 */
[----:B------:R1:W-:Y:S01]  /*5780*/  @!P4 STG.E.U8 desc[UR36][R6.64+0xc0], R3 ;  /* 0x0000c0030600c986 */ /* 0x0003e2000c101124 */
[----:B------:R-:W-:Y:S05]  /*5790*/  @P3 BRA `(.L_x_229) ;  /* 0x00000000000c3947 */ /* 0x000fea0003800000 */
[----:B--2---:R-:W1:Y:S02]  /*57a0*/  LDG.E.U8 R155, desc[UR36][R10.64+0xc1] ;  /* 0x0000c1240a9b7981 */ /* 0x004e64000c1e1100 */
[----:B-1----:R-:W-:-:S05]  /*57b0*/  PRMT R3, R155, 0x8880, RZ ;  /* 0x000088809b037816 */ /* 0x002fca00000000ff */
[----:B------:R-:W-:-:S07]  /*57c0*/  IMAD R12, R3, R154, RZ ;  /* 0x0000009a030c7224 */ /* 0x000fce00078e02ff */
.L_x_229:
[----:B------:R-:W-:Y:S05]  /*57d0*/  BSYNC B1 ;  /* 0x0000000000017941 */ /* 0x000fea0003800000 */
.L_x_228:
[----:B------:R-:W-:Y:S01]  /*57e0*/  @!P3 IMAD R123, R123, R153, R12 ;  /* 0x000000997b7bb224 */ /* 0x000fe200078e020c */
[----:B------:R-:W-:Y:S04]  /*57f0*/  BSSY B1, `(.L_x_230) ;  /* 0x0000006000017945 */ /* 0x000fe80003800000 */
[----:B------:R0:W-:Y:S01]  /*5800*/  @!P3 STG.E.U8 desc[UR36][R6.64+0xc1], R123 ;  /* 0x0000c17b0600b986 */ /* 0x0001e2000c101124 */
[----:B------:R-:W-:Y:S05]  /*5810*/  @P5 BRA `(.L_x_231) ;  /* 0x00000000000c5947 */ /* 0x000fea0003800000 */
[----:B--2---:R-:W1:Y:S02]  /*5820*/  LDG.E.U8 R155, desc[UR36][R8.64+0xc8] ;  /* 0x0000c824089b7981 */ /* 0x004e64000c1e1100 */
[----:B-1----:R-:W-:-:S05]  /*5830*/  PRMT R3, R155, 0x8880, RZ ;  /* 0x000088809b037816 */ /* 0x002fca00000000ff */
[----:B------:R-:W-:-:S07]  /*5840*/  IMAD R12, R3, R154, RZ ;  /* 0x0000009a030c7224 */ /* 0x000fce00078e02ff */
.L_x_231:
[----:B------:R-:W-:Y:S05]  /*5850*/  BSYNC B1 ;  /* 0x0000000000017941 */ /* 0x000fea0003800000 */
.L_x_230:
[----:B-1----:R-:W-:Y:S01]  /*5860*/  @!P5 IMAD R3, R124, R153, R12 ;  /* 0x000000997c03d224 */ /* 0x002fe200078e020c */
[----:B------:R-:W-:Y:S04]  /*5870*/  BSSY B1, `(.L_x_232) ;  /* 0x0000006000017945 */ /* 0x000fe80003800000 */
[----:B------:R1:W-:Y:S01]  /*5880*/  @!P5 STG.E.U8 desc[UR36][R4.64+0xc8], R3 ;  /* 0x0000c8030400d986 */ /* 0x0003e2000c101124 */
[----:B------:R-:W-:Y:S05]  /*5890*/  @P2 BRA `(.L_x_233) ;  /* 0x00000000000c2947 */ /* 0x000fea0003800000 */
[----:B--2---:R-:W1:Y:S02]  /*58a0*/  LDG.E.U8 R155, desc[UR36][R8.64+0xc9] ;  /* 0x0000c924089b7981 */ /* 0x004e64000c1e1100 */
[----:B-1----:R-:W-:-:S05]  /*58b0*/  PRMT R3, R155, 0x8880, RZ ;  /* 0x000088809b037816 */ /* 0x002fca00000000ff */
[----:B------:R-:W-:-:S07]  /*58c0*/  IMAD R12, R3, R154, RZ ;  /* 0x0000009a030c7224 */ /* 0x000fce00078e02ff */
.L_x_233:
[----:B------:R-:W-:Y:S05]  /*58d0*/  BSYNC B1 ;  /* 0x0000000000017941 */ /* 0x000fea0003800000 */
.L_x_232:
        /* <DEDUP_REMOVED lines=11> */
.L_x_235:
[----:B------:R-:W-:Y:S05]  /*5990*/  BSYNC B1 ;  /* 0x0000000000017941 */ /* 0x000fea0003800000 */
.L_x_234:
[----:B-1----:R-:W-:Y:S01]  /*59a0*/  @!P4 IMAD R3, R126, R153, R12 ;  /* 0x000000997e03c224 */ /* 0x002fe200078e020c */
[----:B------:R-:W-:Y:S04]  /*59b0*/  BSSY B1, `(.L_x_236) ;  /* 0x0000006000017945 */ /* 0x000fe80003800000 */
[----:B------:R1:W-:Y:S01]  /*59c0*/  @!P4 STG.E.U8 desc[UR36][R6.64+0xc8], R3 ;  /* 0x0000c8030600c986 */ /* 0x0003e2000c101124 */
[----:B------:R-:W-:Y:S05]  /*59d0*/  @P3 BRA `(.L_x_237) ;  /* 0x00000000000c3947 */ /* 0x000fea0003800000 */
[----:B--2---:R-:W1:Y:S02]  /*59e0*/  LDG.E.U8 R155, desc[UR36][R10.64+0xc9] ;  /* 0x0000c9240a9b7981 */ /* 0x004e64000c1e1100 */
[----:B-1----:R-:W-:-:S05]  /*59f0*/  PRMT R3, R155, 0x8880, RZ ;  /* 0x000088809b037816 */ /* 0x002fca00000000ff */
[----:B------:R-:W-:-:S07]  /*5a00*/  IMAD R12, R3, R154, RZ ;  /* 0x0000009a030c7224 */ /* 0x000fce00078e02ff */
.L_x_237:
[----:B------:R-:W-:Y:S05]  /*5a10*/  BSYNC B1 ;  /* 0x0000000000017941 */ /* 0x000fea0003800000 */
.L_x_236:
[----:B------:R-:W-:Y:S01]  /*5a20*/  @!P3 IMAD R127, R127, R153, R12 ;  /* 0x000000997f7fb224 */ /* 0x000fe200078e020c */
[----:B------:R-:W-:Y:S04]  /*5a30*/  BSSY B1, `(.L_x_238) ;  /* 0x0000006000017945 */ /* 0x000fe80003800000 */
[----:B------:R0:W-:Y:S01]  /*5a40*/  @!P3 STG.E.U8 desc[UR36][R6.64+0xc9], R127 ;  /* 0x0000c97f0600b986 */ /* 0x0001e2000c101124 */
[----:B------:R-:W-:Y:S05]  /*5a50*/  @P5 BRA `(.L_x_239) ;  /* 0x00000000000c5947 */ /* 0x000fea0003800000 */
[----:B--2---:R-:W1:Y:S02]  /*5a60*/  LDG.E.U8 R155, desc[UR36][R8.64+0xd0] ;  /* 0x0000d024089b7981 */ /* 0x004e64000c1e1100 */
[----:B-1----:R-:W-:-:S05]  /*5a70*/  PRMT R3, R155, 0x8880, RZ ;  /* 0x000088809b037816 */ /* 0x002fca00000000ff */
[----:B------:R-:W-:-:S07]  /*5a80*/  IMAD R12, R3, R154, RZ ;  /* 0x0000009a030c7224 */ /* 0x000fce00078e02ff */
.L_x_239:
[----:B------:R-:W-:Y:S05]  /*5a90*/  BSYNC B1 ;  /* 0x0000000000017941 */ /* 0x000fea0003800000 */
.L_x_238:
[----:B-1----:R-:W-:Y:S01]  /*5aa0*/  @!P5 IMAD R3, R128, R153, R12 ;  /* 0x000000998003d224 */ /* 0x002fe200078e020c */
[----:B------:R-:W-:Y:S04]  /*5ab0*/  BSSY B1, `(.L_x_240) ;  /* 0x0000006000017945 */ /* 0x000fe80003800000 */
[----:B------:R1:W-:Y:S01]  /*5ac0*/  @!P5 STG.E.U8 desc[UR36][R4.64+0xd0], R3 ;  /* 0x0000d0030400d986 */ /* 0x0003e2000c101124 */
[----:B------:R-:W-:Y:S05]  /*5ad0*/  @P2 BRA `(.L_x_241) ;  /* 0x00000000000c2947 */ /* 0x000fea0003800000 */
[----:B--2---:R-:W1:Y:S02]  /*5ae0*/  LDG.E.U8 R155, desc[UR36][R8.64+0xd1] ;  /* 0x0000d124089b7981 */ /* 0x004e64000c1e1100 */
[----:B-1----:R-:W-:-:S05]  /*5af0*/  PRMT R3, R155, 0x8880, RZ ;  /* 0x000088809b037816 */ /* 0x002fca00000000ff */
[----:B------:R-:W-:-:S07]  /*5b00*/  IMAD R12, R3, R154, RZ ;  /* 0x0000009a030c7224 */ /* 0x000fce00078e02ff */
.L_x_241:
[----:B------:R-:W-:Y:S05]  /*5b10*/  BSYNC B1 ;  /* 0x0000000000017941 */ /* 0x000fea0003800000 */
.L_x_240:
        /* <DEDUP_REMOVED lines=11> */
.L_x_243:
[----:B------:R-:W-:Y:S05]  /*5bd0*/  BSYNC B1 ;  /* 0x0000000000017941 */ /* 0x000fea0003800000 */
.L_x_242:
[----:B-1----:R-:W-:Y:S01]  /*5be0*/  @!P4 IMAD R3, R130, R153, R12 ;  /* 0x000000998203c224 */ /* 0x002fe200078e020c */
[----:B------:R-:W-:Y:S04]  /*5bf0*/  BSSY B1, `(.L_x_244) ;  /* 0x0000006000017945 */ /* 0x000fe80003800000 */
[----:B------:R1:W-:Y:S01]  /*5c00*/  @!P4 STG.E.U8 desc[UR36][R6.64+0xd0], R3 ;  /* 0x0000d0030600c986 */ /* 0x0003e2000c101124 */
[----:B------:R-:W-:Y:S05]  /*5c10*/  @P3 BRA `(.L_x_245) ;  /* 0x00000000000c3947 */ /* 0x000fea0003800000 */
[----:B--2---:R-:W1:Y:S02]  /*5c20*/  LDG.E.U8 R155, desc[UR36][R10.64+0xd1] ;  /* 0x0000d1240a9b7981 */ /* 0x004e64000c1e1100 */
[----:B-1----:R-:W-:-:S05]  /*5c30*/  PRMT R3, R155, 0x8880, RZ ;  /* 0x000088809b037816 */ /* 0x002fca00000000ff */
[----:B------:R-:W-:-:S07]  /*5c40*/  IMAD R12, R3, R154, RZ ;  /* 0x0000009a030c7224 */ /* 0x000fce00078e02ff */
.L_x_245:
[----:B------:R-:W-:Y:S05]  /*5c50*/  BSYNC B1 ;  /* 0x0000000000017941 */ /* 0x000fea0003800000 */
.L_x_244:
[----:B------:R-:W-:Y:S01]  /*5c60*/  @!P3 IMAD R131, R131, R153, R12 ;  /* 0x000000998383b224 */ /* 0x000fe200078e020c */
[----:B------:R-:W-:Y:S04]  /*5c70*/  BSSY B1, `(.L_x_246) ;  /* 0x0000006000017945 */ /* 0x000fe80003800000 */
[----:B------:R0:W-:Y:S01]  /*5c80*/  @!P3 STG.E.U8 desc[UR36][R6.64+0xd1], R131 ;  /* 0x0000d1830600b986 */ /* 0x0001e2000c101124 */
[----:B------:R-:W-:Y:S05]  /*5c90*/  @P5 BRA `(.L_x_247) ;  /* 0x00000000000c5947 */ /* 0x000fea0003800000 */
[----:B--2---:R-:W1:Y:S02]  /*5ca0*/  LDG.E.U8 R155, desc[UR36][R8.64+0xd8] ;  /* 0x0000d824089b7981 */ /* 0x004e64000c1e1100 */
[----:B-1----:R-:W-:-:S05]  /*5cb0*/  PRMT R3, R155, 0x8880, RZ ;  /* 0x000088809b037816 */ /* 0x002fca00000000ff */
[----:B------:R-:W-:-:S07]  /*5cc0*/  IMAD R12, R3, R154, RZ ;  /* 0x0000009a030c7224 */ /* 0x000fce00078e02ff */
.L_x_247:
[----:B------:R-:W-:Y:S05]  /*5cd0*/  BSYNC B1 ;  /* 0x0000000000017941 */ /* 0x000fea0003800000 */
.L_x_246:
[----:B-1----:R-:W-:Y:S01]  /*5ce0*/  @!P5 IMAD R3, R132, R153, R12 ;  /* 0x000000998403d224 */ /* 0x002fe200078e020c */
[----:B------:R-:W-:Y:S04]  /*5cf0*/  BSSY B1, `(.L_x_248) ;  /* 0x0000006000017945 */ /* 0x000fe80003800000 */
[----:B------:R1:W-:Y:S01]  /*5d00*/  @!P5 STG.E.U8 desc[UR36][R4.64+0xd8], R3 ;  /* 0x0000d8030400d986 */ /* 0x0003e2000c101124 */
[----:B------:R-:W-:Y:S05]  /*5d10*/  @P2 BRA `(.L_x_249) ;  /* 0x00000000000c2947 */ /* 0x000fea0003800000 */
[----:B--2---:R-:W1:Y:S02]  /*5d20*/  LDG.E.U8 R155, desc[UR36][R8.64+0xd9] ;  /* 0x0000d924089b7981 */ /* 0x004e64000c1e1100 */
[----:B-1----:R-:W-:-:S05]  /*5d30*/  PRMT R3, R155, 0x8880, RZ ;  /* 0x000088809b037816 */ /* 0x002fca00000000ff */
[----:B------:R-:W-:-:S07]  /*5d40*/  IMAD R12, R3, R154, RZ ;  /* 0x0000009a030c7224 */ /* 0x000fce00078e02ff */
.L_x_249:
[----:B------:R-:W-:Y:S05]  /*5d50*/  BSYNC B1 ;  /* 0x0000000000017941 */ /* 0x000fea0003800000 */
.L_x_248:
        /* <DEDUP_REMOVED lines=11> */
.L_x_251:
[----:B------:R-:W-:Y:S05]  /*5e10*/  BSYNC B1 ;  /* 0x0000000000017941 */ /* 0x000fea0003800000 */
.L_x_250:
[----:B-1----:R-:W-:Y:S01]  /*5e20*/  @!P4 IMAD R3, R134, R153, R12 ;  /* 0x000000998603c224 */ /* 0x002fe200078e020c */
[----:B------:R-:W-:Y:S04]  /*5e30*/  BSSY B1, `(.L_x_252) ;  /* 0x0000006000017945 */ /* 0x000fe80003800000 */
[----:B------:R1:W-:Y:S01]  /*5e40*/  @!P4 STG.E.U8 desc[UR36][R6.64+0xd8], R3 ;  /* 0x0000d8030600c986 */ /* 0x0003e2000c101124 */
[----:B------:R-:W-:Y:S05]  /*5e50*/  @P3 BRA `(.L_x_253) ;  /* 0x00000000000c3947 */ /* 0x000fea0003800000 */
[----:B--2---:R-:W1:Y:S02]  /*5e60*/  LDG.E.U8 R155, desc[UR36][R10.64+0xd9] ;  /* 0x0000d9240a9b7981 */ /* 0x004e64000c1e1100 */
[----:B-1----:R-:W-:-:S05]  /*5e70*/  PRMT R3, R155, 0x8880, RZ ;  /* 0x000088809b037816 */ /* 0x002fca00000000ff */
[----:B------:R-:W-:-:S07]  /*5e80*/  IMAD R12, R3, R154, RZ ;  /* 0x0000009a030c7224 */ /* 0x000fce00078e02ff */
.L_x_253:
[----:B------:R-:W-:Y:S05]  /*5e90*/  BSYNC B1 ;  /* 0x0000000000017941 */ /* 0x000fea0003800000 */
.L_x_252:
[----:B------:R-:W-:Y:S01]  /*5ea0*/  @!P3 IMAD R135, R135, R153, R12 ;  /* 0x000000998787b224 */ /* 0x000fe200078e020c */
[----:B------:R-:W-:Y:S04]  /*5eb0*/  BSSY B1, `(.L_x_254) ;  /* 0x0000006000017945 */ /* 0x000fe80003800000 */
[----:B------:R0:W-:Y:S01]  /*5ec0*/  @!P3 STG.E.U8 desc[UR36][R6.64+0xd9], R135 ;  /* 0x0000d9870600b986 */ /* 0x0001e2000c101124 */
[----:B------:R-:W-:Y:S05]  /*5ed0*/  @P5 BRA `(.L_x_255) ;  /* 0x00000000000c5947 */ /* 0x000fea0003800000 */
[----:B--2---:R-:W1:Y:S02]  /*5ee0*/  LDG.E.U8 R155, desc[UR36][R8.64+0xe0] ;  /* 0x0000e024089b7981 */ /* 0x004e64000c1e1100 */
[----:B-1----:R-:W-:-:S05]  /*5ef0*/  PRMT R3, R155, 0x8880, RZ ;  /* 0x000088809b037816 */ /* 0x002fca00000000ff */
[----:B------:R-:W-:-:S07]  /*5f00*/  IMAD R12, R3, R154, RZ ;  /* 0x0000009a030c7224 */ /* 0x000fce00078e02ff */
.L_x_255:
[----:B------:R-:W-:Y:S05]  /*5f10*/  BSYNC B1 ;  /* 0x0000000000017941 */ /* 0x000fea0003800000 */
.L_x_254:
[----:B-1----:R-:W-:Y:S01]  /*5f20*/  @!P5 IMAD R3, R136, R153, R12 ;  /* 0x000000998803d224 */ /* 0x002fe200078e020c */
[----:B------:R-:W-:Y:S04]  /*5f30*/  BSSY B1, `(.L_x_256) ;  /* 0x0000006000017945 */ /* 0x000fe80003800000 */
[----:B------:R1:W-:Y:S01]  /*5f40*/  @!P5 STG.E.U8 desc[UR36][R4.64+0xe0], R3 ;  /* 0x0000e0030400d986 */ /* 0x0003e2000c101124 */
[----:B------:R-:W-:Y:S05]  /*5f50*/  @P2 BRA `(.L_x_257) ;  /* 0x00000000000c2947 */ /* 0x000fea0003800000 */
[----:B--2---:R-:W1:Y:S02]  /*5f60*/  LDG.E.U8 R155, desc[UR36][R8.64+0xe1] ;  /* 0x0000e124089b7981 */ /* 0x004e64000c1e1100 */
[----:B-1----:R-:W-:-:S05]  /*5f70*/  PRMT R3, R155, 0x8880, RZ ;  /* 0x000088809b037816 */ /* 0x002fca00000000ff */
[----:B------:R-:W-:-:S07]  /*5f80*/  IMAD R12, R3, R154, RZ ;  /* 0x0000009a030c7224 */ /* 0x000fce00078e02ff */
.L_x_257:
[----:B------:R-:W-:Y:S05]  /*5f90*/  BSYNC B1 ;  /* 0x0000000000017941 */ /* 0x000fea0003800000 */
.L_x_256:
        /* <DEDUP_REMOVED lines=11> */
.L_x_259:
[----:B------:R-:W-:Y:S05]  /*6050*/  BSYNC B1 ;  /* 0x0000000000017941 */ /* 0x000fea0003800000 */
.L_x_258:
[----:B-1----:R-:W-:Y:S01]  /*6060*/  @!P4 IMAD R3, R138, R153, R12 ;  /* 0x000000998a03c224 */ /* 0x002fe200078e020c */
[----:B------:R-:W-:Y:S04]  /*6070*/  BSSY B1, `(.L_x_260) ;  /* 0x0000006000017945 */ /* 0x000fe80003800000 */
[----:B------:R1:W-:Y:S01]  /*6080*/  @!P4 STG.E.U8 desc[UR36][R6.64+0xe0], R3 ;  /* 0x0000e0030600c986 */ /* 0x0003e2000c101124 */
[----:B------:R-:W-:Y:S05]  /*6090*/  @P3 BRA `(.L_x_261) ;  /* 0x00000000000c3947 */ /* 0x000fea0003800000 */
[----:B--2---:R-:W1:Y:S02]  /*60a0*/  LDG.E.U8 R155, desc[UR36][R10.64+0xe1] ;  /* 0x0000e1240a9b7981 */ /* 0x004e64000c1e1100 */
[----:B-1----:R-:W-:-:S05]  /*60b0*/  PRMT R3, R155, 0x8880, RZ ;  /* 0x000088809b037816 */ /* 0x002fca00000000ff */
[----:B------:R-:W-:-:S07]  /*60c0*/  IMAD R12, R3, R154, RZ ;  /* 0x0000009a030c7224 */ /* 0x000fce00078e02ff */
.L_x_261:
[----:B------:R-:W-:Y:S05]  /*60d0*/  BSYNC B1 ;  /* 0x0000000000017941 */ /* 0x000fea0003800000 */
.L_x_260:
[----:B------:R-:W-:Y:S01]  /*60e0*/  @!P3 IMAD R139, R139, R153, R12 ;  /* 0x000000998b8bb224 */ /* 0x000fe200078e020c */
[----:B------:R-:W-:Y:S04]  /*60f0*/  BSSY B1, `(.L_x_262) ;  /* 0x0000006000017945 */ /* 0x000fe80003800000 */
[----:B------:R0:W-:Y:S01]  /*6100*/  @!P3 STG.E.U8 desc[UR36][R6.64+0xe1], R139 ;  /* 0x0000e18b0600b986 */ /* 0x0001e2000c101124 */
[----:B------:R-:W-:Y:S05]  /*6110*/  @P5 BRA `(.L_x_263) ;  /* 0x00000000000c5947 */ /* 0x000fea0003800000 */
[----:B--2---:R-:W1:Y:S02]  /*6120*/  LDG.E.U8 R155, desc[UR36][R8.64+0xe8] ;  /* 0x0000e824089b7981 */ /* 0x004e64000c1e1100 */
[----:B-1----:R-:W-:-:S05]  /*6130*/  PRMT R3, R155, 0x8880, RZ ;  /* 0x000088809b037816 */ /* 0x002fca00000000ff */
[----:B------:R-:W-:-:S07]  /*6140*/  IMAD R12, R3, R154, RZ ;  /* 0x0000009a030c7224 */ /* 0x000fce00078e02ff */
.L_x_263:
[----:B------:R-:W-:Y:S05]  /*6150*/  BSYNC B1 ;  /* 0x0000000000017941 */ /* 0x000fea0003800000 */
.L_x_262:
[----:B-1----:R-:W-:Y:S01]  /*6160*/  @!P5 IMAD R3, R140, R153, R12 ;  /* 0x000000998c03d224 */ /* 0x002fe200078e020c */
[----:B------:R-:W-:Y:S04]  /*6170*/  BSSY B1, `(.L_x_264) ;  /* 0x0000006000017945 */ /* 0x000fe80003800000 */
[----:B------:R1:W-:Y:S01]  /*6180*/  @!P5 STG.E.U8 desc[UR36][R4.64+0xe8], R3 ;  /* 0x0000e8030400d986 */ /* 0x0003e2000c101124 */
[----:B------:R-:W-:Y:S05]  /*6190*/  @P2 BRA `(.L_x_265) ;  /* 0x00000000000c2947 */ /* 0x000fea0003800000 */
[----:B--2---:R-:W1:Y:S02]  /*61a0*/  LDG.E.U8 R155, desc[UR36][R8.64+0xe9] ;  /* 0x0000e924089b7981 */ /* 0x004e64000c1e1100 */
[----:B-1----:R-:W-:-:S05]  /*61b0*/  PRMT R3, R155, 0x8880, RZ ;  /* 0x000088809b037816 */ /* 0x002fca00000000ff */
[----:B------:R-:W-:-:S07]  /*61c0*/  IMAD R12, R3, R154, RZ ;  /* 0x0000009a030c7224 */ /* 0x000fce00078e02ff */
.L_x_265:
[----:B------:R-:W-:Y:S05]  /*61d0*/  BSYNC B1 ;  /* 0x0000000000017941 */ /* 0x000fea0003800000 */
.L_x_264:
        /* <DEDUP_REMOVED lines=11> */
.L_x_267:
[----:B------:R-:W-:Y:S05]  /*6290*/  BSYNC B1 ;  /* 0x0000000000017941 */ /* 0x000fea0003800000 */
.L_x_266:
[----:B-1----:R-:W-:Y:S01]  /*62a0*/  @!P4 IMAD R3, R142, R153, R12 ;  /* 0x000000998e03c224 */ /* 0x002fe200078e020c */
[----:B------:R-:W-:Y:S04]  /*62b0*/  BSSY B1, `(.L_x_268) ;  /* 0x0000006000017945 */ /* 0x000fe80003800000 */
[----:B------:R1:W-:Y:S01]  /*62c0*/  @!P4 STG.E.U8 desc[UR36][R6.64+0xe8], R3 ;  /* 0x0000e8030600c986 */ /* 0x0003e2000c101124 */
[----:B------:R-:W-:Y:S05]  /*62d0*/  @P3 BRA `(.L_x_269) ;  /* 0x00000000000c3947 */ /* 0x000fea0003800000 */
[----:B--2---:R-:W1:Y:S02]  /*62e0*/  LDG.E.U8 R155, desc[UR36][R10.64+0xe9] ;  /* 0x0000e9240a9b7981 */ /* 0x004e64000c1e1100 */
[----:B-1----:R-:W-:-:S05]  /*62f0*/  PRMT R3, R155, 0x8880, RZ ;  /* 0x000088809b037816 */ /* 0x002fca00000000ff */
[----:B------:R-:W-:-:S07]  /*6300*/  IMAD R12, R3, R154, RZ ;  /* 0x0000009a030c7224 */ /* 0x000fce00078e02ff */
.L_x_269:
[----:B------:R-:W-:Y:S05]  /*6310*/  BSYNC B1 ;  /* 0x0000000000017941 */ /* 0x000fea0003800000 */
.L_x_268:
[----:B------:R-:W-:Y:S01]  /*6320*/  @!P3 IMAD R143, R143, R153, R12 ;  /* 0x000000998f8fb224 */ /* 0x000fe200078e020c */
[----:B------:R-:W-:Y:S04]  /*6330*/  BSSY B1, `(.L_x_270) ;  /* 0x0000006000017945 */ /* 0x000fe80003800000 */
[----:B------:R0:W-:Y:S01]  /*6340*/  @!P3 STG.E.U8 desc[UR36][R6.64+0xe9], R143 ;  /* 0x0000e98f0600b986 */ /* 0x0001e2000c101124 */
[----:B------:R-:W-:Y:S05]  /*6350*/  @P5 BRA `(.L_x_271) ;  /* 0x00000000000c5947 */ /* 0x000fea0003800000 */
[----:B--2---:R-:W1:Y:S02]  /*6360*/  LDG.E.U8 R155, desc[UR36][R8.64+0xf0] ;  /* 0x0000f024089b7981 */ /* 0x004e64000c1e1100 */
[----:B-1----:R-:W-:-:S05]  /*6370*/  PRMT R3, R155, 0x8880, RZ ;  /* 0x000088809b037816 */ /* 0x002fca00000000ff */
[----:B------:R-:W-:-:S07]  /*6380*/  IMAD R12, R3, R154, RZ ;  /* 0x0000009a030c7224 */ /* 0x000fce00078e02ff */
.L_x_271:
[----:B------:R-:W-:Y:S05]  /*6390*/  BSYNC B1 ;  /* 0x0000000000017941 */ /* 0x000fea0003800000 */
.L_x_270:
[----:B-1----:R-:W-:Y:S01]  /*63a0*/  @!P5 IMAD R3, R144, R153, R12 ;  /* 0x000000999003d224 */ /* 0x002fe200078e020c */
[----:B------:R-:W-:Y:S04]  /*63b0*/  BSSY B1, `(.L_x_272) ;  /* 0x0000006000017945 */ /* 0x000fe80003800000 */
[----:B------:R1:W-:Y:S01]  /*63c0*/  @!P5 STG.E.U8 desc[UR36][R4.64+0xf0], R3 ;  /* 0x0000f0030400d986 */ /* 0x0003e2000c101124 */
[----:B------:R-:W-:Y:S05]  /*63d0*/  @P2 BRA `(.L_x_273) ;  /* 0x00000000000c2947 */ /* 0x000fea0003800000 */
[----:B--2---:R-:W1:Y:S02]  /*63e0*/  LDG.E.U8 R155, desc[UR36][R8.64+0xf1] ;  /* 0x0000f124089b7981 */ /* 0x004e64000c1e1100 */
[----:B-1----:R-:W-:-:S05]  /*63f0*/  PRMT R3, R155, 0x8880, RZ ;  /* 0x000088809b037816 */ /* 0x002fca00000000ff */
[----:B------:R-:W-:-:S07]  /*6400*/  IMAD R12, R3, R154, RZ ;  /* 0x0000009a030c7224 */ /* 0x000fce00078e02ff */
.L_x_273:
[----:B------:R-:W-:Y:S05]  /*6410*/  BSYNC B1 ;  /* 0x0000000000017941 */ /* 0x000fea0003800000 */
.L_x_272:
[C---:B------:R-:W-:Y:S01]  /*6420*/  ISETP.LT.OR P4, PT, R0.reuse, 0xf1, !P0 ;  /* 0x000000f10000780c */ /* 0x040fe20004781670 */
[----:B------:R-:W-:Y:S01]  /*6430*/  @!P2 IMAD R145, R145, R153, R12 ;  /* 0x000000999191a224 */ /* 0x000fe200078e020c */
[----:B------:R-:W-:Y:S01]  /*6440*/  BSSY B1, `(.L_x_274) ;  /* 0x000000a000017945 */ /* 0x000fe20003800000 */
[C---:B------:R-:W-:Y:S02]  /*6450*/  ISETP.LT.OR P3, PT, R0.reuse, 0xf2, !P0 ;  /* 0x000000f20000780c */ /* 0x040fe40004761670 */
        /* <DEDUP_REMOVED lines=8> */
.L_x_275:
[----:B------:R-:W-:Y:S05]  /*64e0*/  BSYNC B1 ;  /* 0x0000000000017941 */ /* 0x000fea0003800000 */
.L_x_274:
[----:B-1----:R-:W-:Y:S01]  /*64f0*/  @!P4 IMAD R3, R146, R153, R12 ;  /* 0x000000999203c224 */ /* 0x002fe200078e020c */
[----:B------:R-:W-:Y:S04]  /*6500*/  BSSY B1, `(.L_x_276) ;  /* 0x0000006000017945 */ /* 0x000fe80003800000 */
[----:B------:R1:W-:Y:S01]  /*6510*/  @!P4 STG.E.U8 desc[UR36][R6.64+0xf0], R3 ;  /* 0x0000f0030600c986 */ /* 0x0003e2000c101124 */
[----:B------:R-:W-:Y:S05]  /*6520*/  @P3 BRA `(.L_x_277) ;  /* 0x00000000000c3947 */ /* 0x000fea0003800000 */
[----:B--2---:R-:W1:Y:S02]  /*6530*/  LDG.E.U8 R155, desc[UR36][R10.64+0xf1] ;  /* 0x0000f1240a9b7981 */ /* 0x004e64000c1e1100 */
[----:B-1----:R-:W-:-:S05]  /*6540*/  PRMT R3, R155, 0x8880, RZ ;  /* 0x000088809b037816 */ /* 0x002fca00000000ff */
[----:B------:R-:W-:-:S07]  /*6550*/  IMAD R12, R3, R154, RZ ;  /* 0x0000009a030c7224 */ /* 0x000fce00078e02ff */
.L_x_277:
[----:B------:R-:W-:Y:S05]  /*6560*/  BSYNC B1 ;  /* 0x0000000000017941 */ /* 0x000fea0003800000 */
.L_x_276:
[----:B------:R-:W-:Y:S01]  /*6570*/  @!P3 IMAD R147, R147, R153, R12 ;  /* 0x000000999393b224 */ /* 0x000fe200078e020c */
[----:B------:R-:W-:Y:S04]  /*6580*/  BSSY B1, `(.L_x_278) ;  /* 0x0000006000017945 */ /* 0x000fe80003800000 */
[----:B------:R0:W-:Y:S01]  /*6590*/  @!P3 STG.E.U8 desc[UR36][R6.64+0xf1], R147 ;  /* 0x0000f1930600b986 */ /* 0x0001e2000c101124 */
[----:B------:R-:W-:Y:S05]  /*65a0*/  @P2 BRA `(.L_x_279) ;  /* 0x00000000000c2947 */ /* 0x000fea0003800000 */
[----:B--2---:R-:W1:Y:S02]  /*65b0*/  LDG.E.U8 R155, desc[UR36][R8.64+0xf8] ;  /* 0x0000f824089b7981 */ /* 0x004e64000c1e1100 */
[----:B-1----:R-:W-:-:S05]  /*65c0*/  PRMT R3, R155, 0x8880, RZ ;  /* 0x000088809b037816 */ /* 0x002fca00000000ff */
[----:B------:R-:W-:-:S07]  /*65d0*/  IMAD R12, R3, R154, RZ ;  /* 0x0000009a030c7224 */ /* 0x000fce00078e02ff */
.L_x_279:
[----:B------:R-:W-:Y:S05]  /*65e0*/  BSYNC B1 ;  /* 0x0000000000017941 */ /* 0x000fea0003800000 */
.L_x_278:
[----:B-1----:R-:W-:Y:S01]  /*65f0*/  @!P2 IMAD R3, R148, R153, R12 ;  /* 0x000000999403a224 */ /* 0x002fe200078e020c */
[----:B------:R-:W-:Y:S04]  /*6600*/  BSSY B1, `(.L_x_280) ;  /* 0x0000006000017945 */ /* 0x000fe80003800000 */
[----:B------:R1:W-:Y:S01]  /*6610*/  @!P2 STG.E.U8 desc[UR36][R4.64+0xf8], R3 ;  /* 0x0000f8030400a986 */ /* 0x0003e2000c101124 */
[----:B------:R-:W-:Y:S05]  /*6620*/  @P1 BRA `(.L_x_281) ;  /* 0x00000000000c1947 */ /* 0x000fea0003800000 */
[----:B--2---:R-:W1:Y:S02]  /*6630*/  LDG.E.U8 R155, desc[UR36][R8.64+0xf9] ;  /* 0x0000f924089b7981 */ /* 0x004e64000c1e1100 */
[----:B-1----:R-:W-:-:S05]  /*6640*/  PRMT R3, R155, 0x8880, RZ ;  /* 0x000088809b037816 */ /* 0x002fca00000000ff */
[----:B------:R-:W-:-:S07]  /*6650*/  IMAD R12, R3, R154, RZ ;  /* 0x0000009a030c7224 */ /* 0x000fce00078e02ff */
.L_x_281:
[----:B------:R-:W-:Y:S05]  /*6660*/  BSYNC B1 ;  /* 0x0000000000017941 */ /* 0x000fea0003800000 */
.L_x_280:
[----:B------:R-:W-:Y:S01]  /*6670*/  @!P1 IMAD R149, R149, R153, R12 ;  /* 0x0000009995959224 */ /* 0x000fe200078e020c */
[----:B------:R-:W-:Y:S04]  /*6680*/  BSSY B1, `(.L_x_282) ;  /* 0x0000006000017945 */ /* 0x000fe80003800000 */
[----:B------:R0:W-:Y:S01]  /*6690*/  @!P1 STG.E.U8 desc[UR36][R4.64+0xf9], R149 ;  /* 0x0000f99504009986 */ /* 0x0001e2000c101124 */
[----:B------:R-:W-:Y:S05]  /*66a0*/  @P5 BRA `(.L_x_283) ;  /* 0x00000000000c5947 */ /* 0x000fea0003800000 */
[----:B--2---:R-:W1:Y:S02]  /*66b0*/  LDG.E.U8 R155, desc[UR36][R10.64+0xf8] ;  /* 0x0000f8240a9b7981 */ /* 0x004e64000c1e1100 */
[----:B-1----:R-:W-:-:S05]  /*66c0*/  PRMT R3, R155, 0x8880, RZ ;  /* 0x000088809b037816 */ /* 0x002fca00000000ff */
[----:B------:R-:W-:-:S07]  /*66d0*/  IMAD R12, R3, R154, RZ ;  /* 0x0000009a030c7224 */ /* 0x000fce00078e02ff */
.L_x_283:
[----:B------:R-:W-:Y:S05]  /*66e0*/  BSYNC B1 ;  /* 0x0000000000017941 */ /* 0x000fea0003800000 */
.L_x_282:
[----:B-1----:R-:W-:Y:S01]  /*66f0*/  @!P5 IMAD R3, R150, R153, R12 ;  /* 0x000000999603d224 */ /* 0x002fe200078e020c */
[----:B------:R-:W-:Y:S01]  /*6700*/  ISETP.LT.OR P0, PT, R0, 0xfa, !P0 ;  /* 0x000000fa0000780c */ /* 0x000fe20004701670 */
[----:B------:R-:W-:Y:S03]  /*6710*/  BSSY B1, `(.L_x_284) ;  /* 0x0000006000017945 */ /* 0x000fe60003800000 */
[----:B------:R1:W-:Y:S09]  /*6720*/  @!P5 STG.E.U8 desc[UR36][R6.64+0xf8], R3 ;  /* 0x0000f8030600d986 */ /* 0x0003f2000c101124 */
[----:B------:R-:W-:Y:S05]  /*6730*/  @P0 BRA `(.L_x_285) ;  /* 0x00000000000c0947 */ /* 0x000fea0003800000 */
[----:B--2---:R-:W1:Y:S02]  /*6740*/  LDG.E.U8 R155, desc[UR36][R10.64+0xf9] ;  /* 0x0000f9240a9b7981 */ /* 0x004e64000c1e1100 */
[----:B-1----:R-:W-:-:S05]  /*6750*/  PRMT R3, R155, 0x8880, RZ ;  /* 0x000088809b037816 */ /* 0x002fca00000000ff */
[----:B------:R-:W-:-:S07]  /*6760*/  IMAD R12, R3, R154, RZ ;  /* 0x0000009a030c7224 */ /* 0x000fce00078e02ff */
.L_x_285:
[----:B------:R-:W-:Y:S05]  /*6770*/  BSYNC B1 ;  /* 0x0000000000017941 */ /* 0x000fea0003800000 */
.L_x_284:
[----:B------:R-:W-:Y:S01]  /*6780*/  IMAD R151, R151, R153, R12 ;  /* 0x0000009997977224 */ /* 0x000fe200078e020c */
[----:B------:R-:W-:Y:S06]  /*6790*/  @P0 BRA `(.L_x_286) ;  /* 0x0000001800100947 */ /* 0x000fec0003800000 */
[----:B------:R0:W-:Y:S01]  /*67a0*/  STG.E.U8 desc[UR36][R6.64+0xf9], R151 ;  /* 0x0000f99706007986 */ /* 0x0001e2000c101124 */
[----:B------:R-:W-:Y:S05]  /*67b0*/  BRA `(.L_x_286) ;  /* 0x0000001800087947 */ /* 0x000fea0003800000 */
.L_x_29:
[C---:B------:R-:W-:Y:S02]  /*67c0*/  ISETP.GE.AND P1, PT, R160.reuse, 0x1, PT ;  /* 0x00000001a000780c */ /* 0x040fe40003f26270 */
[----:B------:R-:W-:Y:S02]  /*67d0*/  ISETP.GE.AND P0, PT, R160, 0x9, PT ;  /* 0x00000009a000780c */ /* 0x000fe40003f06270 */
[C---:B------:R-:W-:Y:S02]  /*67e0*/  ISETP.LT.OR P4, PT, R0.reuse, 0x1, !P1 ;  /* 0x000000010000780c */ /* 0x040fe40004f81670 */
[C---:B------:R-:W-:Y:S02]  /*67f0*/  ISETP.LT.OR P3, PT, R0.reuse, 0x2, !P1 ;  /* 0x000000020000780c */ /* 0x040fe40004f61670 */
[C---:B------:R-:W-:Y:S02]  /*6800*/  ISETP.LT.OR P2, PT, R0.reuse, 0x1, !P0 ;  /* 0x000000010000780c */ /* 0x040fe40004741670 */
[----:B------:R-:W-:-:S07]  /*6810*/  ISETP.LT.OR P5, PT, R0, 0x2, !P0 ;  /* 0x000000020000780c */ /* 0x000fce00047a1670 */
[-C--:B------:R-:W-:Y:S02]  /*6820*/  @!P4 IMAD R3, R24, R153.reuse, RZ ;  /* 0x000000991803c224 */ /* 0x080fe400078e02ff */
[-C--:B------:R-:W-:Y:S02]  /*6830*/  @!P3 IMAD R25, R25, R153.reuse, RZ ;  /* 0x000000991919b224 */ /* 0x080fe400078e02ff */
[-C--:B------:R-:W-:Y:S01]  /*6840*/  @!P2 IMAD R9, R26, R153.reuse, RZ ;  /* 0x000000991a09a224 */ /* 0x080fe200078e02ff */
[----:B------:R0:W-:Y:S01]  /*6850*/  @!P4 STG.E.U8 desc[UR36][R4.64], R3 ;  /* 0x000000030400c986 */ /* 0x0001e2000c101124 */
[C---:B------:R-:W-:Y:S01]  /*6860*/  ISETP.LT.OR P4, PT, R0.reuse, 0x9, !P1 ;  /* 0x000000090000780c */ /* 0x040fe20004f81670 */
[----:B------:R-:W-:Y:S02]  /*6870*/  @!P5 IMAD R27, R27, R153, RZ ;  /* 0x000000991b1bd224 */ /* 0x000fe400078e02ff */
[----:B------:R-:W-:Y:S01]  /*6880*/  @!P3 STG.E.U8 desc[UR36][R4.64+0x1], R25 ;  /* 0x000001190400b986 */ /* 0x000fe2000c101124 */
[----:B------:R-:W-:-:S03]  /*6890*/  ISETP.LT.OR P3, PT, R0, 0xa, !P1 ;  /* 0x0000000a0000780c */ /* 0x000fc60004f61670 */
[----:B------:R1:W-:Y:S01]  /*68a0*/  @!P2 STG.E.U8 desc[UR36][R6.64], R9 ;  /* 0x000000090600a986 */ /* 0x0003e2000c101124 */
[----:B------:R-:W-:-:S03]  /*68b0*/  ISETP.LT.OR P2, PT, R0, 0x9, !P0 ;  /* 0x000000090000780c */ /* 0x000fc60004741670 */
[----:B------:R-:W-:Y:S01]  /*68c0*/  @!P5 STG.E.U8 desc[UR36][R6.64+0x1], R27 ;  /* 0x0000011b0600d986 */ /* 0x000fe2000c101124 */
[----:B------:R-:W-:Y:S01]  /*68d0*/  ISETP.LT.OR P5, PT, R0, 0xa, !P0 ;  /* 0x0000000a0000780c */ /* 0x000fe200047a1670 */
[----:B------:R-:W-:-:S04]  /*68e0*/  @!P4 IMAD R11, R28, R153, RZ ;  /* 0x000000991c0bc224 */ /* 0x000fc800078e02ff */
[-C--:B------:R-:W-:Y:S01]  /*68f0*/  @!P3 IMAD R29, R29, R153.reuse, RZ ;  /* 0x000000991d1db224 */ /* 0x080fe200078e02ff */
[----:B------:R-:W-:Y:S01]  /*6900*/  @!P4 STG.E.U8 desc[UR36][R4.64+0x8], R11 ;  /* 0x0000080b0400c986 */ /* 0x000fe2000c101124 */
[----:B------:R-:W-:Y:S02]  /*6910*/  ISETP.LT.OR P4, PT, R0, 0x11, !P1 ;  /* 0x000000110000780c */ /* 0x000fe40004f81670 */
[-C--:B0-----:R-:W-:Y:S01]  /*6920*/  @!P2 IMAD R3, R30, R153.reuse, RZ ;  /* 0x000000991e03a224 */ /* 0x081fe200078e02ff */
[----:B------:R-:W-:Y:S01]  /*6930*/  @!P3 STG.E.U8 desc[UR36][R4.64+0x9], R29 ;  /* 0x0000091d0400b986 */ /* 0x000fe2000c101124 */
[C---:B------:R-:W-:Y:S02]  /*6940*/  ISETP.LT.OR P3, PT, R0.reuse, 0x12, !P1 ;  /* 0x000000120000780c */ /* 0x040fe40004f61670 */
[----:B------:R-:W-:Y:S01]  /*6950*/  @!P5 IMAD R31, R31, R153, RZ ;  /* 0x000000991f1fd224 */ /* 0x000fe200078e02ff */
[----:B------:R0:W-:Y:S01]  /*6960*/  @!P2 STG.E.U8 desc[UR36][R6.64+0x8], R3 ;  /* 0x000008030600a986 */ /* 0x0001e2000c101124 */
[----:B------:R-:W-:-:S03]  /*6970*/  ISETP.LT.OR P2, PT, R0, 0x11, !P0 ;  /* 0x000000110000780c */ /* 0x000fc60004741670 */
[----:B------:R-:W-:Y:S01]  /*6980*/  @!P5 STG.E.U8 desc[UR36][R6.64+0x9], R31 ;  /* 0x0000091f0600d986 */ /* 0x000fe2000c101124 */
[----:B------:R-:W-:Y:S01]  /*6990*/  ISETP.LT.OR P5, PT, R0, 0x12, !P0 ;  /* 0x000000120000780c */ /* 0x000fe200047a1670 */
[----:B-1----:R-:W-:-:S04]  /*69a0*/  @!P4 IMAD R9, R32, R153, RZ ;  /* 0x000000992009c224 */ /* 0x002fc800078e02ff */
        /* <DEDUP_REMOVED lines=301> */
[----:B------:R1:W-:Y:S01]  /*7c80*/  @!P4 STG.E.U8 desc[UR36][R4.64+0xd8], R11 ;  /* 0x0000d80b0400c986 */ /* 0x0003e2000c101124 */
        /* <DEDUP_REMOVED lines=13> */
[-C--:B-1----:R-:W-:Y:S01]  /*7d60*/  @!P2 IMAD R11, R138, R153.reuse, RZ ;  /* 0x000000998a0ba224 */ /* 0x082fe200078e02ff */
[----:B------:R-:W-:Y:S01]  /*7d70*/  @!P3 STG.E.U8 desc[UR36][R4.64+0xe1], R137 ;  /* 0x0000e1890400b986 */ /* 0x000fe2000c101124 */
[C---:B------:R-:W-:Y:S02]  /*7d80*/  ISETP.LT.OR P3, PT, R0.reuse, 0xea, !P1 ;  /* 0x000000ea0000780c */ /* 0x040fe40004f61670 */
[----:B------:R-:W-:Y:S01]  /*7d90*/  @!P5 IMAD R139, R139, R153, RZ ;  /* 0x000000998b8bd224 */ /* 0x000fe200078e02ff */
[----:B------:R1:W-:Y:S01]  /*7da0*/  @!P2 STG.E.U8 desc[UR36][R6.64+0xe0], R11 ;  /* 0x0000e00b0600a986 */ /* 0x0003e2000c101124 */
[----:B------:R-:W-:-:S03]  /*7db0*/  ISETP.LT.OR P2, PT, R0, 0xe9, !P0 ;  /* 0x000000e90000780c */ /* 0x000fc60004741670 */
[----:B------:R-:W-:Y:S01]  /*7dc0*/  @!P5 STG.E.U8 desc[UR36][R6.64+0xe1], R139 ;  /* 0x0000e18b0600d986 */ /* 0x000fe2000c101124 */
[----:B------:R-:W-:Y:S01]  /*7dd0*/  ISETP.LT.OR P5, PT, R0, 0xea, !P0 ;  /* 0x000000ea0000780c */ /* 0x000fe200047a1670 */
[----:B0-----:R-:W-:-:S04]  /*7de0*/  @!P4 IMAD R3, R140, R153, RZ ;  /* 0x000000998c03c224 */ /* 0x001fc800078e02ff */
[-C--:B------:R-:W-:Y:S01]  /*7df0*/  @!P3 IMAD R141, R141, R153.reuse, RZ ;  /* 0x000000998d8db224 */ /* 0x080fe200078e02ff */
[----:B------:R0:W-:Y:S01]  /*7e00*/  @!P4 STG.E.U8 desc[UR36][R4.64+0xe8], R3 ;  /* 0x0000e8030400c986 */ /* 0x0001e2000c101124 */
[----:B------:R-:W-:Y:S02]  /*7e10*/  ISETP.LT.OR P4, PT, R0, 0xf2, !P1 ;  /* 0x000000f20000780c */ /* 0x000fe40004f81670 */
[-C--:B---3--:R-:W-:Y:S01]  /*7e20*/  @!P2 IMAD R9, R142, R153.reuse, RZ ;  /* 0x000000998e09a224 */ /* 0x088fe200078e02ff */
[----:B------:R-:W-:Y:S01]  /*7e30*/  @!P3 STG.E.U8 desc[UR36][R4.64+0xe9], R141 ;  /* 0x0000e98d0400b986 */ /* 0x000fe2000c101124 */
[C---:B------:R-:W-:Y:S02]  /*7e40*/  ISETP.LT.OR P3, PT, R0.reuse, 0xf1, !P1 ;  /* 0x000000f10000780c */ /* 0x040fe40004f61670 */
[----:B------:R-:W-:Y:S01]  /*7e50*/  @!P5 IMAD R143, R143, R153, RZ ;  /* 0x000000998f8fd224 */ /* 0x000fe200078e02ff */
[----:B------:R-:W-:Y:S01]  /*7e60*/  @!P2 STG.E.U8 desc[UR36][R6.64+0xe8], R9 ;  /* 0x0000e8090600a986 */ /* 0x000fe2000c101124 */
[----:B------:R-:W-:-:S03]  /*7e70*/  ISETP.LT.OR P2, PT, R0, 0xf1, !P0 ;  /* 0x000000f10000780c */ /* 0x000fc60004741670 */
[----:B------:R-:W-:Y:S01]  /*7e80*/  @!P5 STG.E.U8 desc[UR36][R6.64+0xe9], R143 ;  /* 0x0000e98f0600d986 */ /* 0x000fe2000c101124 */
[----:B------:R-:W-:Y:S01]  /*7e90*/  ISETP.LT.OR P5, PT, R0, 0xf9, !P0 ;  /* 0x000000f90000780c */ /* 0x000fe200047a1670 */
[----:B------:R-:W-:-:S04]  /*7ea0*/  @!P4 IMAD R145, R145, R153, RZ ;  /* 0x000000999191c224 */ /* 0x000fc800078e02ff */
[-C--:B-1----:R-:W-:Y:S01]  /*7eb0*/  @!P3 IMAD R11, R144, R153.reuse, RZ ;  /* 0x00000099900bb224 */ /* 0x082fe200078e02ff */
[----:B------:R-:W-:Y:S01]  /*7ec0*/  @!P4 STG.E.U8 desc[UR36][R4.64+0xf1], R145 ;  /* 0x0000f1910400c986 */ /* 0x000fe2000c101124 */
[C---:B------:R-:W-:Y:S02]  /*7ed0*/  ISETP.LT.OR P4, PT, R0.reuse, 0xf2, !P0 ;  /* 0x000000f20000780c */ /* 0x040fe40004781670 */
[C---:B------:R-:W-:Y:S01]  /*7ee0*/  ISETP.LT.OR P0, PT, R0.reuse, 0xfa, !P0 ;  /* 0x000000fa0000780c */ /* 0x040fe20004701670 */
[----:B------:R1:W-:Y:S01]  /*7ef0*/  @!P3 STG.E.U8 desc[UR36][R4.64+0xf0], R11 ;  /* 0x0000f00b0400b986 */ /* 0x0003e2000c101124 */
[----:B------:R-:W-:Y:S01]  /*7f00*/  ISETP.LT.OR P3, PT, R0, 0xf9, !P1 ;  /* 0x000000f90000780c */ /* 0x000fe20004f61670 */
[----:B0-----:R-:W-:Y:S01]  /*7f10*/  @!P2 IMAD R3, R146, R153, RZ ;  /* 0x000000999203a224 */ /* 0x001fe200078e02ff */
[----:B------:R-:W-:-:S04]  /*7f20*/  ISETP.LT.OR P1, PT, R0, 0xfa, !P1 ;  /* 0x000000fa0000780c */ /* 0x000fc80004f21670 */
[----:B------:R0:W-:Y:S03]  /*7f30*/  @!P2 STG.E.U8 desc[UR36][R6.64+0xf0], R3 ;  /* 0x0000f0030600a986 */ /* 0x0001e6000c101124 */
[-C--:B------:R-:W-:Y:S02]  /*7f40*/  @!P4 IMAD R147, R147, R153.reuse, RZ ;  /* 0x000000999393c224 */ /* 0x080fe400078e02ff */
[-C--:B-1----:R-:W-:Y:S02]  /*7f50*/  @!P5 IMAD R11, R150, R153.reuse, RZ ;  /* 0x00000099960bd224 */ /* 0x082fe400078e02ff */
[-C--:B------:R-:W-:Y:S01]  /*7f60*/  @!P3 IMAD R9, R148, R153.reuse, RZ ;  /* 0x000000999409b224 */ /* 0x080fe200078e02ff */
[----:B------:R0:W-:Y:S01]  /*7f70*/  @!P4 STG.E.U8 desc[UR36][R6.64+0xf1], R147 ;  /* 0x0000f1930600c986 */ /* 0x0001e2000c101124 */
[-C--:B------:R-:W-:Y:S02]  /*7f80*/  @!P1 IMAD R149, R149, R153.reuse, RZ ;  /* 0x0000009995959224 */ /* 0x080fe400078e02ff */
[----:B------:R-:W-:Y:S01]  /*7f90*/  @!P0 IMAD R151, R151, R153, RZ ;  /* 0x0000009997978224 */ /* 0x000fe200078e02ff */
[----:B------:R0:W-:Y:S04]  /*7fa0*/  @!P3 STG.E.U8 desc[UR36][R4.64+0xf8], R9 ;  /* 0x0000f8090400b986 */ /* 0x0001e8000c101124 */
[----:B------:R0:W-:Y:S04]  /*7fb0*/  @!P1 STG.E.U8 desc[UR36][R4.64+0xf9], R149 ;  /* 0x0000f99504009986 */ /* 0x0001e8000c101124 */
[----:B------:R0:W-:Y:S04]  /*7fc0*/  @!P5 STG.E.U8 desc[UR36][R6.64+0xf8], R11 ;  /* 0x0000f80b0600d986 */ /* 0x0001e8000c101124 */
[----:B------:R0:W-:Y:S02]  /*7fd0*/  @!P0 STG.E.U8 desc[UR36][R6.64+0xf9], R151 ;  /* 0x0000f99706008986 */ /* 0x0001e4000c101124 */
.L_x_286:
[----:B------:R-:W-:Y:S05]  /*7fe0*/  BSYNC B0 ;  /* 0x0000000000007941 */ /* 0x000fea0003800000 */
.L_x_28:
[----:B------:R-:W-:Y:S01]  /*7ff0*/  ULDC UR4, c[0x0][0xc] ;  /* 0x0000030000047ab9 */ /* 0x000fe20000000800 */
[----:B------:R-:W-:Y:S01]  /*8000*/  ULDC UR5, c[0x0][0x10] ;  /* 0x0000040000057ab9 */ /* 0x000fe20000000800 */
[----:B01----:R-:W0:Y:S01]  /*8010*/  LDC R3, c[0x0][0x14] ;  /* 0x00000500ff037b82 */ /* 0x003e220000000800 */
[----:B------:R-:W-:Y:S01]  /*8020*/  UIMAD.WIDE.U32 UR4, UR4, UR5, URZ ;  /* 0x00000005040472a5 */ /* 0x000fe2000f8e003f */
[----:B------:R-:W-:Y:S01]  /*8030*/  PRMT R0, RZ, 0x7610, R0 ;  /* 0x00007610ff007816 */ /* 0x000fe20000000000 */
[----:B------:R-:W-:Y:S02]  /*8040*/  IMAD.MOV.U32 R23, RZ, RZ, -0x1 ;  /* 0xffffffffff177424 */ /* 0x000fe400078e00ff */
[----:B------:R-:W-:Y:S02]  /*8050*/  IMAD.MOV.U32 R22, RZ, RZ, -0x1 ;  /* 0xffffffffff167424 */ /* 0x000fe400078e00ff */
[----:B0-----:R-:W-:-:S04]  /*8060*/  IMAD.WIDE.U32 R16, R3, UR4, R16 ;  /* 0x0000000403107c25 */ /* 0x001fc8000f8e0010 */
[----:B------:R-:W-:Y:S01]  /*8070*/  IMAD R3, R3, UR5, RZ ;  /* 0x0000000503037c24 */ /* 0x000fe2000f8e02ff */
[----:B------:R-:W-:Y:S02]  /*8080*/  ULDC.64 UR4, c[0x0][0x650] ;  /* 0x0001940000047ab9 */ /* 0x000fe40000000a00 */
[----:B------:R-:W-:Y:S01]  /*8090*/  ISETP.GE.U32.AND P0, PT, R16, UR4, PT ;  /* 0x0000000410007c0c */ /* 0x000fe2000bf06070 */
[----:B------:R-:W-:-:S05]  /*80a0*/  IMAD.IADD R17, R17, 0x1, R3 ;  /* 0x0000000111117824 */ /* 0x000fca00078e0203 */
[----:B------:R-:W-:-:S13]  /*80b0*/  ISETP.GE.U32.AND.EX P0, PT, R17, UR5, PT, P0 ;  /* 0x0000000511007c0c */ /* 0x000fda000bf06100 */
[----:B------:R-:W-:Y:S05]  /*80c0*/  @P0 BRA `(.L_x_287) ;  /* 0x0000000400640947 */ /* 0x000fea0003800000 */
[----:B------:R-:W0:Y:S01]  /*80d0*/  S2R R12, SR_CTAID.X ;  /* 0x00000000000c7919 */ /* 0x000e220000002500 */
[----:B------:R-:W1:Y:S01]  /*80e0*/  LDC.64 R10, c[0x0][0x628] ;  /* 0x00018a00ff0a7b82 */ /* 0x000e620000000a00 */
[----:B------:R-:W-:Y:S01]  /*80f0*/  ULDC UR4, c[0x0][0x150] ;  /* 0x0000540000047ab9 */ /* 0x000fe20000000800 */
[----:B------:R-:W-:Y:S01]  /*8100*/  IMAD.MOV.U32 R8, RZ, RZ, R16 ;  /* 0x000000ffff087224 */ /* 0x000fe200078e0010 */
[----:B------:R-:W0:Y:S01]  /*8110*/  S2R R23, SR_CTAID.Y ;  /* 0x0000000000177919 */ /* 0x000e220000002600 */
[----:B------:R-:W-:-:S04]  /*8120*/  IMAD.MOV.U32 R9, RZ, RZ, R17 ;  /* 0x000000ffff097224 */ /* 0x000fc800078e0011 */
[----:B------:R-:W2:Y:S08]  /*8130*/  LDC R21, c[0x0][0x144] ;  /* 0x00005100ff157b82 */ /* 0x000eb00000000800 */
[----:B------:R-:W2:Y:S08]  /*8140*/  LDC R0, c[0x0][0x630] ;  /* 0x00018c00ff007b82 */ /* 0x000eb00000000800 */
[----:B------:R-:W2:Y:S01]  /*8150*/  LDC.64 R14, c[0x0][0x620] ;  /* 0x00018800ff0e7b82 */ /* 0x000ea20000000a00 */
[----:B-1----:R-:W-:-:S04]  /*8160*/  ISETP.NE.U32.AND P0, PT, R10, RZ, PT ;  /* 0x000000ff0a00720c */ /* 0x002fc80003f05070 */
[----:B------:R-:W-:Y:S02]  /*8170*/  ISETP.NE.AND.EX P0, PT, R11, RZ, PT, P0 ;  /* 0x000000ff0b00720c */ /* 0x000fe40003f05300 */
[----:B0-----:R-:W-:-:S05]  /*8180*/  I2FP.F32.U32 R3, R12 ;  /* 0x0000000c00037245 */ /* 0x001fca0000201000 */
[----:B------:R-:W-:-:S04]  /*8190*/  FMUL R3, R3, UR4 ;  /* 0x0000000403037c20 */ /* 0x000fc80008400000 */
[----:B------:R0:W1:Y:S02]  /*81a0*/  F2I.U32.TRUNC.NTZ R20, R3 ;  /* 0x0000000300147305 */ /* 0x000064000020f000 */
[----:B------:R-:W-:Y:S05]  /*81b0*/  @!P0 BRA `(.L_x_288) ;  /* 0x0000000000288947 */ /* 0x000fea0003800000 */
[----:B0-----:R-:W0:Y:S02]  /*81c0*/  LDC R3, c[0x0][0x634] ;  /* 0x00018d00ff037b82 */ /* 0x001e240000000800 */
[----:B0-----:R-:W-:-:S05]  /*81d0*/  IADD3 R3, P0, R16, R3, RZ ;  /* 0x0000000310037210 */ /* 0x001fca0007f1e0ff */
[----:B------:R-:W-:-:S04]  /*81e0*/  IMAD.X R13, RZ, RZ, R17, P0 ;  /* 0x000000ffff0d7224 */ /* 0x000fc800000e0611 */
[----:B---3--:R-:W-:-:S04]  /*81f0*/  IMAD.WIDE.U32 R4, R13, R10, RZ ;  /* 0x0000000a0d047225 */ /* 0x008fc800078e00ff */
[----:B----4-:R-:W-:-:S04]  /*8200*/  IMAD.WIDE.U32 R6, P0, R3, R11, R4 ;  /* 0x0000000b03067225 */ /* 0x010fc80007800004 */
[----:B------:R-:W-:-:S04]  /*8210*/  IMAD.WIDE.U32 R4, R3, R10, RZ ;  /* 0x0000000a03047225 */ /* 0x000fc800078e00ff */
[----:B------:R-:W-:Y:S01]  /*8220*/  IMAD.X R9, RZ, RZ, RZ, P0 ;  /* 0x000000ffff097224 */ /* 0x000fe200000e06ff */
[----:B------:R-:W-:Y:S01]  /*8230*/  IADD3 RZ, P0, R5, R6, RZ ;  /* 0x0000000605ff7210 */ /* 0x000fe20007f1e0ff */
[----:B------:R-:W-:-:S04]  /*8240*/  IMAD.MOV.U32 R8, RZ, RZ, R7 ;  /* 0x000000ffff087224 */ /* 0x000fc800078e0007 */
[----:B------:R-:W-:-:S08]  /*8250*/  IMAD.WIDE.U32.X R8, R13, R11, R8, P0 ;  /* 0x0000000b0d087225 */ /* 0x000fd000000e0408 */
.L_x_288:
[----:B----4-:R-:W4:Y:S01]  /*8260*/  LDC.64 R26, c[0x0][0x640] ;  /* 0x00019000ff1a7b82 */ /* 0x010f220000000a00 */
[-CC-:B--2---:R-:W-:Y:S01]  /*8270*/  SHF.R.U64 R22, R8, R0.reuse, R9.reuse ;  /* 0x0000000008167219 */ /* 0x184fe20000001209 */
[----:B-1----:R-:W-:Y:S01]  /*8280*/  IMAD.MOV R20, RZ, RZ, -R20 ;  /* 0x000000ffff147224 */ /* 0x002fe200078e0a14 */
[----:B------:R-:W-:Y:S01]  /*8290*/  SHF.R.U32.HI R0, RZ, R0, R9 ;  /* 0x00000000ff007219 */ /* 0x000fe20000011609 */
[----:B------:R-:W-:Y:S01]  /*82a0*/  ULDC UR4, c[0x0][0x154] ;  /* 0x0000550000047ab9 */ /* 0x000fe20000000800 */
[----:B0-----:R-:W-:Y:S01]  /*82b0*/  IADD3 R3, P0, RZ, -R22, RZ ;  /* 0x80000016ff037210 */ /* 0x001fe20007f1e0ff */
[----:B------:R-:W-:Y:S02]  /*82c0*/  IMAD R21, R21, R20, R12 ;  /* 0x0000001415157224 */ /* 0x000fe400078e020c */
[----:B------:R-:W0:Y:S01]  /*82d0*/  LDC R6, c[0x0][0x618] ;  /* 0x00018600ff067b82 */ /* 0x000e220000000800 */
[----:B------:R-:W-:Y:S02]  /*82e0*/  IMAD.MOV.U32 R7, RZ, RZ, 0x1 ;  /* 0x00000001ff077424 */ /* 0x000fe400078e00ff */
[----:B---3--:R-:W-:-:S04]  /*82f0*/  IMAD.X R5, RZ, RZ, ~R0, P0 ;  /* 0x000000ffff057224 */ /* 0x008fc800000e0e00 */
[-C--:B------:R-:W-:Y:S01]  /*8300*/  IMAD R0, R5, R14.reuse, RZ ;  /* 0x0000000e05007224 */ /* 0x080fe200078e02ff */
[----:B------:R-:W1:Y:S01]  /*8310*/  LDC R8, c[0x0][0x608] ;  /* 0x00018200ff087b82 */ /* 0x000e620000000800 */
[----:B------:R-:W-:-:S04]  /*8320*/  IMAD.WIDE.U32 R4, R3, R14, R16 ;  /* 0x0000000e03047225 */ /* 0x000fc800078e0010 */
[----:B------:R-:W-:Y:S01]  /*8330*/  IMAD R3, R3, R15, R0 ;  /* 0x0000000f03037224 */ /* 0x000fe200078e0200 */
[----:B------:R-:W-:Y:S02]  /*8340*/  I2FP.F32.U32 R0, R23 ;  /* 0x0000001700007245 */ /* 0x000fe40000201000 */
[----:B------:R-:W2:Y:S01]  /*8350*/  LDC R24, c[0x0][0x658] ;  /* 0x00019600ff187b82 */ /* 0x000ea20000000800 */
[----:B------:R-:W-:Y:S01]  /*8360*/  IMAD.IADD R3, R5, 0x1, R3 ;  /* 0x0000000105037824 */ /* 0x000fe200078e0203 */
[----:B----4-:R-:W-:Y:S01]  /*8370*/  ISETP.NE.U32.AND P0, PT, R26, RZ, PT ;  /* 0x000000ff1a00720c */ /* 0x010fe20003f05070 */
[----:B------:R-:W-:Y:S01]  /*8380*/  FMUL R0, R0, UR4 ;  /* 0x0000000400007c20 */ /* 0x000fe20008400000 */
[----:B------:R-:W-:Y:S02]  /*8390*/  IMAD.MOV.U32 R5, RZ, RZ, -0x1 ;  /* 0xffffffffff057424 */ /* 0x000fe400078e00ff */
[----:B------:R-:W-:Y:S01]  /*83a0*/  ISETP.NE.AND.EX P0, PT, R27, RZ, PT, P0 ;  /* 0x000000ff1b00720c */ /* 0x000fe20003f05300 */
[----:B------:R3:W4:Y:S01]  /*83b0*/  F2I.U32.TRUNC.NTZ R13, R0 ;  /* 0x00000000000d7305 */ /* 0x000722000020f000 */
[----:B------:R-:W3:Y:S01]  /*83c0*/  LDC R20, c[0x0][0x148] ;  /* 0x00005200ff147b82 */ /* 0x000ee20000000800 */
[----:B0-----:R-:W-:-:S02]  /*83d0*/  SHF.R.U64 R12, R4, R6, R3 ;  /* 0x00000006040c7219 */ /* 0x001fc40000001203 */
[----:B------:R-:W-:-:S05]  /*83e0*/  SHF.R.U32.HI R3, RZ, R6, R3 ;  /* 0x00000006ff037219 */ /* 0x000fca0000011603 */
[----:B------:R-:W0:Y:S01]  /*83f0*/  LDC R15, c[0x0][0x600] ;  /* 0x00018000ff0f7b82 */ /* 0x000e220000000800 */
[-CC-:B-1----:R-:W-:Y:S02]  /*8400*/  SHF.R.U64 R10, R12, R8.reuse, R3.reuse ;  /* 0x000000080c0a7219 */ /* 0x182fe40000001203 */
[----:B------:R-:W-:-:S05]  /*8410*/  SHF.R.U32.HI R3, RZ, R8, R3 ;  /* 0x00000008ff037219 */ /* 0x000fca0000011603 */
[----:B------:R-:W1:Y:S01]  /*8420*/  LDC R28, c[0x0][0x648] ;  /* 0x00019200ff1c7b82 */ /* 0x000e620000000800 */
[-C--:B--2---:R-:W-:Y:S02]  /*8430*/  SHF.L.U32 R4, R5, R24.reuse, RZ ;  /* 0x0000001805047219 */ /* 0x084fe400000006ff */
[--C-:B------:R-:W-:Y:S02]  /*8440*/  SHF.R.U64 R14, R10, R24, R3.reuse ;  /* 0x000000180a0e7219 */ /* 0x100fe40000001203 */
[----:B------:R-:W-:Y:S02]  /*8450*/  LOP3.LUT R25, RZ, R4, RZ, 0x33, !PT ;  /* 0x00000004ff197212 */ /* 0x000fe400078e33ff */
[-C--:B------:R-:W-:Y:S01]  /*8460*/  SHF.R.U32.HI R5, RZ, R24.reuse, R3 ;  /* 0x00000018ff057219 */ /* 0x080fe20000011603 */
[----:B------:R-:W2:Y:S01]  /*8470*/  LDC R29, c[0x0][0x638] ;  /* 0x00018e00ff1d7b82 */ /* 0x000ea20000000800 */
[----:B------:R-:W-:Y:S01]  /*8480*/  SHF.L.U32 R152, R7, R24, RZ ;  /* 0x0000001807987219 */ /* 0x000fe200000006ff */
[----:B------:R-:W-:-:S06]  /*8490*/  IMAD.MOV.U32 R4, RZ, RZ, R14 ;  /* 0x000000ffff047224 */ /* 0x000fcc00078e000e */
[----:B------:R-:W0:Y:S01]  /*84a0*/  LDC R30, c[0x0][0x610] ;  /* 0x00018400ff1e7b82 */ /* 0x000e220000000800 */
[----:B----4-:R-:W-:Y:S05]  /*84b0*/  @!P0 BRA `(.L_x_289) ;  /* 0x0000000000288947 */ /* 0x010fea0003800000 */
[----:B------:R-:W4:Y:S02]  /*84c0*/  LDC R3, c[0x0][0x64c] ;  /* 0x00019300ff037b82 */ /* 0x000f240000000800 */
[----:B----4-:R-:W-:-:S05]  /*84d0*/  IADD3 R3, P0, R14, R3, RZ ;  /* 0x000000030e037210 */ /* 0x010fca0007f1e0ff */
        /* <DEDUP_REMOVED lines=8> */
.L_x_289:
[----:B------:R-:W-:Y:S01]  /*8560*/  ISETP.NE.AND P0, PT, R2, 0x1, PT ;  /* 0x000000010200780c */ /* 0x000fe20003f05270 */
[----:B0-----:R-:W-:Y:S01]  /*8570*/  VIADD R7, R15, 0xffffffff ;  /* 0xffffffff0f077836 */ /* 0x001fe20000000000 */
[----:B-1-3--:R-:W-:Y:S01]  /*8580*/  SHF.R.U64 R0, R4, R28, R5 ;  /* 0x0000001c04007219 */ /* 0x00afe20000001205 */
[----:B------:R-:W-:Y:S01]  /*8590*/  IMAD.MOV R13, RZ, RZ, -R13 ;  /* 0x000000ffff0d7224 */ /* 0x000fe200078e0a0d */
[----:B------:R-:W-:Y:S01]  /*85a0*/  LOP3.LUT R5, R10, R25, RZ, 0xc0, !PT ;  /* 0x000000190a057212 */ /* 0x000fe200078ec0ff */
[----:B------:R-:W-:Y:S02]  /*85b0*/  IMAD.MOV.U32 R4, RZ, RZ, 0x1 ;  /* 0x00000001ff047424 */ /* 0x000fe400078e00ff */
[----:B------:R-:W-:Y:S02]  /*85c0*/  IMAD.MOV R3, RZ, RZ, -R0 ;  /* 0x000000ffff037224 */ /* 0x000fe400078e0a00 */
[----:B------:R-:W-:Y:S01]  /*85d0*/  IMAD R152, R152, R0, R5 ;  /* 0x0000000098987224 */ /* 0x000fe200078e0205 */
[----:B------:R-:W-:Y:S01]  /*85e0*/  LOP3.LUT R5, R12, R7, RZ, 0xc0, !PT ;  /* 0x000000070c057212 */ /* 0x000fe200078ec0ff */
[----:B--2---:R-:W-:-:S02]  /*85f0*/  IMAD R0, R3, R29, R14 ;  /* 0x0000001d03007224 */ /* 0x004fc400078e020e */
[----:B------:R-:W-:Y:S02]  /*8600*/  @P0 IMAD R21, R20, R13, R23 ;  /* 0x0000000d14150224 */ /* 0x000fe400078e0217 */
[----:B------:R-:W-:Y:S01]  /*8610*/  IMAD R3, R0, R15, R5 ;  /* 0x0000000f00037224 */ /* 0x000fe200078e0205 */
[----:B------:R-:W-:Y:S01]  /*8620*/  PRMT R0, R4, 0x7610, R0 ;  /* 0x0000761004007816 */ /* 0x000fe20000000000 */
[----:B------:R-:W-:-:S05]  /*8630*/  IMAD R152, R152, R30, R21 ;  /* 0x0000001e98987224 */ /* 0x000fca00078e0215 */
[----:B------:R-:W-:Y:S02]  /*8640*/  SEL R23, R3, R152, !P0 ;  /* 0x0000009803177207 */ /* 0x000fe40004000000 */
[----:B------:R-:W-:-:S07]  /*8650*/  SEL R152, R152, R3, !P0 ;  /* 0x0000000398987207 */ /* 0x000fce0004000000 */
.L_x_287:
[----:B------:R-:W-:-:S13]  /*8660*/  LOP3.LUT P0, RZ, R0, 0xff, RZ, 0xc0, !PT ;  /* 0x000000ff00ff7812 */ /* 0x000fda000780c0ff */
[----:B------:R-:W-:Y:S05]  /*8670*/  @P0 BRA `(.L_x_290) ;  /* 0xffffff88002c0947 */ /* 0x000fea000383ffff */
[----:B------:R-:W-:Y:S05]  /*8680*/  EXIT ;  /* 0x000000000000794d */ /* 0x000fea0003800000 */
.L_x_3:
[----:B0-----:R-:W-:Y:S01]  /*8690*/  ULDC.64 UR4, c[0x0][0x650] ;  /* 0x0001940000047ab9 */ /* 0x001fe20000000a00 */
        /* <DEDUP_REMOVED lines=25> */
.L_x_292:
[--C-:B------:R-:W-:Y:S01]  /*8830*/  SHF.R.U64 R12, R10, R14, R11.reuse ;  /* 0x0000000e0a0c7219 */ /* 0x100fe2000000120b */
[----:B------:R-:W0:Y:S01]  /*8840*/  LDC R22, c[0x0][0x618] ;  /* 0x00018600ff167b82 */ /* 0x000e220000000800 */
[----:B------:R-:W-:Y:S01]  /*8850*/  I2FP.F32.U32 R6, R4 ;  /* 0x0000000400067245 */ /* 0x000fe20000201000 */
[----:B------:R-:W-:Y:S01]  /*8860*/  ULDC UR4, c[0x0][0x150] ;  /* 0x0000540000047ab9 */ /* 0x000fe20000000800 */
[----:B------:R-:W-:Y:S02]  /*8870*/  SHF.R.U32.HI R5, RZ, R14, R11 ;  /* 0x0000000eff057219 */ /* 0x000fe4000001160b */
[----:B------:R-:W-:Y:S01]  /*8880*/  IADD3 R9, P0, RZ, -R12, RZ ;  /* 0x8000000cff097210 */ /* 0x000fe20007f1e0ff */
[----:B------:R-:W-:Y:S01]  /*8890*/  FMUL R11, R6, UR4 ;  /* 0x00000004060b7c20 */ /* 0x000fe20008400000 */
[----:B------:R-:W-:Y:S01]  /*88a0*/  ULDC UR4, c[0x0][0x154] ;  /* 0x0000550000047ab9 */ /* 0x000fe20000000800 */
[----:B------:R-:W1:Y:S02]  /*88b0*/  LDC.64 R24, c[0x0][0x640] ;  /* 0x00019000ff187b82 */ /* 0x000e640000000a00 */
[----:B------:R-:W-:-:S02]  /*88c0*/  IMAD.X R5, RZ, RZ, ~R5, P0 ;  /* 0x000000ffff057224 */ /* 0x000fc400000e0e05 */
[----:B------:R-:W2:Y:S01]  /*88d0*/  F2I.U32.TRUNC.NTZ R11, R11 ;  /* 0x0000000b000b7305 */ /* 0x000ea2000020f000 */
[----:B------:R-:W-:-:S03]  /*88e0*/  IMAD.WIDE.U32 R6, R9, R20, R16 ;  /* 0x0000001409067225 */ /* 0x000fc600078e0010 */
[----:B------:R-:W3:Y:S01]  /*88f0*/  LDC R13, c[0x0][0x144] ;  /* 0x00005100ff0d7b82 */ /* 0x000ee20000000800 */
[----:B------:R-:W-:-:S04]  /*8900*/  IMAD R8, R5, R20, RZ ;  /* 0x0000001405087224 */ /* 0x000fc800078e02ff */
[----:B------:R-:W-:Y:S02]  /*8910*/  IMAD R5, R9, R21, R8 ;  /* 0x0000001509057224 */ /* 0x000fe400078e0208 */
[----:B------:R-:W-:Y:S01]  /*8920*/  IMAD.MOV.U32 R8, RZ, RZ, -0x1 ;  /* 0xffffffffff087424 */ /* 0x000fe200078e00ff */
[----:B------:R-:W4:Y:S01]  /*8930*/  LDC R14, c[0x0][0x608] ;  /* 0x00018200ff0e7b82 */ /* 0x000f220000000800 */
[----:B------:R-:W-:Y:S01]  /*8940*/  IMAD.IADD R5, R7, 0x1, R5 ;  /* 0x0000000107057824 */ /* 0x000fe200078e0205 */
[----:B------:R-:W-:-:S04]  /*8950*/  I2FP.F32.U32 R7, R3 ;  /* 0x0000000300077245 */ /* 0x000fc80000201000 */
[-C--:B0-----:R-:W-:Y:S01]  /*8960*/  SHF.R.U64 R10, R6, R22.reuse, R5 ;  /* 0x00000016060a7219 */ /* 0x081fe20000001205 */
[----:B--2---:R-:W-:Y:S01]  /*8970*/  IMAD.MOV R6, RZ, RZ, -R11 ;  /* 0x000000ffff067224 */ /* 0x004fe200078e0a0b */
[----:B------:R-:W0:Y:S01]  /*8980*/  LDC R9, c[0x0][0x658] ;  /* 0x00019600ff097b82 */ /* 0x000e220000000800 */
[----:B-1----:R-:W-:Y:S01]  /*8990*/  ISETP.NE.U32.AND P0, PT, R24, RZ, PT ;  /* 0x000000ff1800720c */ /* 0x002fe20003f05070 */
[----:B------:R-:W-:Y:S01]  /*89a0*/  FMUL R7, R7, UR4 ;  /* 0x0000000407077c20 */ /* 0x000fe20008400000 */
[----:B------:R-:W-:Y:S02]  /*89b0*/  SHF.R.U32.HI R5, RZ, R22, R5 ;  /* 0x00000016ff057219 */ /* 0x000fe40000011605 */
[----:B------:R-:W-:-:S03]  /*89c0*/  ISETP.NE.AND.EX P0, PT, R25, RZ, PT, P0 ;  /* 0x000000ff1900720c */ /* 0x000fc60003f05300 */
[----:B------:R-:W1:Y:S01]  /*89d0*/  LDC R20, c[0x0][0x148] ;  /* 0x00005200ff147b82 */ /* 0x000e620000000800 */
[----:B---3--:R-:W-:Y:S02]  /*89e0*/  IMAD R23, R13, R6, R4 ;  /* 0x000000060d177224 */ /* 0x008fe400078e0204 */
[----:B------:R-:W-:-:S05]  /*89f0*/  IMAD.MOV.U32 R6, RZ, RZ, 0x1 ;  /* 0x00000001ff067424 */ /* 0x000fca00078e00ff */
[----:B------:R-:W2:Y:S01]  /*8a00*/  LDC R21, c[0x0][0x600] ;  /* 0x00018000ff157b82 */ /* 0x000ea20000000800 */
[-CC-:B----4-:R-:W-:Y:S02]  /*8a10*/  SHF.R.U64 R13, R10, R14.reuse, R5.reuse ;  /* 0x0000000e0a0d7219 */ /* 0x190fe40000001205 */
[----:B------:R-:W-:Y:S02]  /*8a20*/  SHF.R.U32.HI R4, RZ, R14, R5 ;  /* 0x0000000eff047219 */ /* 0x000fe40000011605 */
[----:B------:R3:W4:Y:S03]  /*8a30*/  F2I.U32.TRUNC.NTZ R14, R7 ;  /* 0x00000007000e7305 */ /* 0x000726000020f000 */
[----:B------:R-:W1:Y:S01]  /*8a40*/  LDC R26, c[0x0][0x648] ;  /* 0x00019200ff1a7b82 */ /* 0x000e620000000800 */
[-C--:B0-----:R-:W-:Y:S02]  /*8a50*/  SHF.R.U64 R15, R13, R9.reuse, R4 ;  /* 0x000000090d0f7219 */ /* 0x081fe40000001204 */
[----:B------:R-:W-:-:S02]  /*8a60*/  SHF.L.U32 R8, R8, R9, RZ ;  /* 0x0000000908087219 */ /* 0x000fc400000006ff */
[-C--:B------:R-:W-:Y:S01]  /*8a70*/  SHF.R.U32.HI R5, RZ, R9.reuse, R4 ;  /* 0x00000009ff057219 */ /* 0x080fe20000011604 */
[----:B------:R-:W-:Y:S01]  /*8a80*/  IMAD.MOV.U32 R4, RZ, RZ, R15 ;  /* 0x000000ffff047224 */ /* 0x000fe200078e000f */
[----:B------:R-:W-:Y:S01]  /*8a90*/  SHF.L.U32 R22, R6, R9, RZ ;  /* 0x0000000906167219 */ /* 0x000fe200000006ff */
[----:B------:R-:W0:Y:S01]  /*8aa0*/  LDC R27, c[0x0][0x638] ;  /* 0x00018e00ff1b7b82 */ /* 0x000e220000000800 */
[----:B------:R-:W-:-:S07]  /*8ab0*/  LOP3.LUT R28, RZ, R8, RZ, 0x33, !PT ;  /* 0x00000008ff1c7212 */ /* 0x000fce00078e33ff */
        /* <DEDUP_REMOVED lines=12> */
.L_x_293:
[----:B------:R-:W-:Y:S01]  /*8b80*/  ISETP.NE.AND P0, PT, R2, 0x1, PT ;  /* 0x000000010200780c */ /* 0x000fe20003f05270 */
[----:B--2---:R-:W-:Y:S01]  /*8b90*/  VIADD R7, R21, 0xffffffff ;  /* 0xffffffff15077836 */ /* 0x004fe20000000000 */
[----:B-1----:R-:W-:Y:S01]  /*8ba0*/  SHF.R.U64 R5, R4, R26, R5 ;  /* 0x0000001a04057219 */ /* 0x002fe20000001205 */
[----:B------:R-:W-:Y:S01]  /*8bb0*/  IMAD.MOV R14, RZ, RZ, -R14 ;  /* 0x000000ffff0e7224 */ /* 0x000fe200078e0a0e */
[----:B------:R-:W-:Y:S01]  /*8bc0*/  LOP3.LUT R4, R13, R28, RZ, 0xc0, !PT ;  /* 0x0000001c0d047212 */ /* 0x000fe200078ec0ff */
[----:B------:R-:W-:Y:S01]  /*8bd0*/  IMAD.MOV.U32 R8, RZ, RZ, R12 ;  /* 0x000000ffff087224 */ /* 0x000fe200078e000c */
[----:B------:R-:W-:Y:S01]  /*8be0*/  LOP3.LUT R10, R10, R7, RZ, 0xc0, !PT ;  /* 0x000000070a0a7212 */ /* 0x000fe200078ec0ff */
[----:B------:R-:W-:Y:S02]  /*8bf0*/  IMAD.MOV R6, RZ, RZ, -R5 ;  /* 0x000000ffff067224 */ /* 0x000fe400078e0a05 */
[----:B------:R-:W-:-:S04]  /*8c00*/  IMAD R4, R22, R5, R4 ;  /* 0x0000000516047224 */ /* 0x000fc800078e0204 */
[----:B------:R-:W-:Y:S02]  /*8c10*/  @P0 IMAD R23, R20, R14, R3 ;  /* 0x0000000e14170224 */ /* 0x000fe400078e0203 */
[----:B0-----:R-:W-:Y:S02]  /*8c20*/  IMAD R3, R6, R27, R15 ;  /* 0x0000001b06037224 */ /* 0x001fe400078e020f */
[----:B------:R-:W-:Y:S02]  /*8c30*/  IMAD R7, R4, R29, R23 ;  /* 0x0000001d04077224 */ /* 0x000fe400078e0217 */
[----:B------:R-:W-:Y:S02]  /*8c40*/  IMAD R4, R3, R21, R10 ;  /* 0x0000001503047224 */ /* 0x000fe400078e020a */
[----:B------:R-:W-:-:S03]  /*8c50*/  IMAD.MOV.U32 R6, RZ, RZ, 0x1 ;  /* 0x00000001ff067424 */ /* 0x000fc600078e00ff */
[----:B------:R-:W-:Y:S02]  /*8c60*/  SEL R9, R4, R7, !P0 ;  /* 0x0000000704097207 */ /* 0x000fe40004000000 */
[----:B------:R-:W-:-:S07]  /*8c70*/  SEL R7, R7, R4, !P0 ;  /* 0x0000000407077207 */ /* 0x000fce0004000000 */
.L_x_291:
[----:B------:R-:W-:-:S08]  /*8c80*/  NOP ;  /* 0x0000000000007918 */ /* 0x000fd00000000000 */
[----:B------:R-:W0:-:S00]  /*8c90*/  USETMAXREG.DEALLOC.CTAPOOL 0x28 ;  /* 0x00000028000079c8 */ /* 0x000e0000080e0500 */
[----:B0-----:R-:W-:-:S13]  /*8ca0*/  ISETP.NE.AND P0, PT, R0, RZ, PT ;  /* 0x000000ff0000720c */ /* 0x001fda0003f05270 */
[----:B------:R-:W-:Y:S05]  /*8cb0*/  @P0 EXIT ;  /* 0x000000000000094d */ /* 0x000fea0003800000 */
[----:B------:R-:W-:Y:S01]  /*8cc0*/  LOP3.LUT P0, RZ, R6, 0xff, RZ, 0xc0, !PT ;  /* 0x000000ff06ff7812 */ /* 0x000fe2000780c0ff */
[----:B------:R-:W-:Y:S02]  /*8cd0*/  IMAD.MOV.U32 R3, RZ, RZ, 0x1 ;  /* 0x00000001ff037424 */ /* 0x000fe400078e00ff */
[----:B------:R-:W-:-:S10]  /*8ce0*/  IMAD.MOV.U32 R0, RZ, RZ, RZ ;  /* 0x000000ffff007224 */ /* 0x000fd400078e00ff */
[----:B------:R-:W-:Y:S05]  /*8cf0*/  @!P0 BRA `(.L_x_294) ;  /* 0x0000000c00348947 */ /* 0x000fea0003800000 */
[----:B------:R-:W0:Y:S01]  /*8d00*/  LDC R0, c[0x0][0x28c] ;  /* 0x0000a300ff007b82 */ /* 0x000e220000000800 */
[----:B------:R-:W-:Y:S01]  /*8d10*/  ULDC UR5, c[0x0][0x600] ;  /* 0x0001800000057ab9 */ /* 0x000fe20000000800 */
[----:B------:R-:W-:Y:S01]  /*8d20*/  ULDC UR4, c[0x0][0xc] ;  /* 0x0000030000047ab9 */ /* 0x000fe20000000800 */
[----:B------:R-:W-:Y:S01]  /*8d30*/  UIADD3 UR16, UR5, -0x1, URZ ;  /* 0xffffffff05107890 */ /* 0x000fe2000fffe03f */
[C---:B------:R-:W-:Y:S01]  /*8d40*/  LOP3.LUT P2, RZ, R18.reuse, 0x7f, RZ, 0xc0, !PT ;  /* 0x0000007f12ff7812 */ /* 0x040fe2000784c0ff */
[----:B------:R-:W-:Y:S01]  /*8d50*/  ULDC UR6, c[0x0][0x658] ;  /* 0x0001960000067ab9 */ /* 0x000fe20000000800 */
[----:B------:R-:W-:Y:S01]  /*8d60*/  ULDC UR5, c[0x0][0x10] ;  /* 0x0000040000057ab9 */ /* 0x000fe20000000800 */
[----:B------:R-:W-:Y:S01]  /*8d70*/  UMOV UR7, 0xffffffff ;  /* 0xffffffff00077882 */ /* 0x000fe20000000000 */
[----:B------:R-:W-:Y:S01]  /*8d80*/  UMOV UR8, 0x1 ;  /* 0x0000000100087882 */ /* 0x000fe20000000000 */
[----:B------:R-:W-:Y:S01]  /*8d90*/  UIMAD.WIDE.U32 UR4, UR4, UR5, URZ ;  /* 0x00000005040472a5 */ /* 0x000fe2000f8e003f */
[----:B------:R-:W-:Y:S01]  /*8da0*/  LOP3.LUT P0, RZ, R18, 0x1f, RZ, 0xc0, !PT ;  /* 0x0000001f12ff7812 */ /* 0x000fe2000780c0ff */
[----:B------:R-:W-:Y:S01]  /*8db0*/  USHF.L.U32 UR7, UR7, UR6, URZ ;  /* 0x0000000607077299 */ /* 0x000fe2000800063f */
[----:B------:R-:W-:Y:S01]  /*8dc0*/  BSSY B0, `(.L_x_294) ;  /* 0x00000c0000007945 */ /* 0x000fe20003800000 */
[----:B------:R-:W-:Y:S01]  /*8dd0*/  USHF.L.U32 UR18, UR8, UR6, URZ ;  /* 0x0000000608127299 */ /* 0x000fe2000800063f */
[----:B------:R-:W-:Y:S01]  /*8de0*/  IMAD.MOV.U32 R11, RZ, RZ, 0x1 ;  /* 0x00000001ff0b7424 */ /* 0x000fe200078e00ff */
[----:B------:R-:W-:Y:S01]  /*8df0*/  LOP3.LUT R18, R19, 0x2, RZ, 0xfc, !PT ;  /* 0x0000000213127812 */ /* 0x000fe200078efcff */
[----:B------:R-:W-:Y:S01]  /*8e00*/  ULDC UR6, c[0x0][0x14] ;  /* 0x0000050000067ab9 */ /* 0x000fe20000000800 */
[----:B------:R-:W-:Y:S01]  /*8e10*/  PLOP3.LUT P0, PT, P0, P2, PT, 0x8a, 0x0 ;  /* 0x000000000000781c */ /* 0x000fe20000705172 */
[----:B------:R-:W-:-:S02]  /*8e20*/  UIMAD.WIDE.U32 UR20, UR4, UR6, URZ ;  /* 0x00000006041472a5 */ /* 0x000fc4000f8e003f */
[----:B------:R-:W-:Y:S02]  /*8e30*/  UIMAD UR13, UR5, UR6, URZ ;  /* 0x00000006050d72a4 */ /* 0x000fe4000f8e023f */
[----:B------:R-:W-:Y:S01]  /*8e40*/  ULOP3.LUT UR17, URZ, UR7, URZ, 0x33, !UPT ;  /* 0x000000073f117292 */ /* 0x000fe2000f8e333f */
[----:B0-----:R-:W-:Y:S01]  /*8e50*/  VIADD R0, R0, 0x7f ;  /* 0x0000007f00007836 */ /* 0x001fe20000000000 */
[----:B------:R-:W-:Y:S01]  /*8e60*/  UIADD3 UR13, UR21, UR13, URZ ;  /* 0x0000000d150d7290 */ /* 0x000fe2000fffe03f */
[----:B------:R-:W-:-:S03]  /*8e70*/  ULDC.64 UR22, c[0x0][0x198] ;  /* 0x0000660000167ab9 */ /* 0x000fc60000000a00 */
[----:B------:R-:W-:-:S04]  /*8e80*/  SHF.R.S32.HI R3, RZ, 0x1f, R0 ;  /* 0x0000001fff037819 */ /* 0x000fc80000011400 */
[----:B------:R-:W-:Y:S01]  /*8e90*/  LEA.HI R3, R3, R0, RZ, 0x7 ;  /* 0x0000000003037211 */ /* 0x000fe200078f38ff */
[----:B------:R-:W-:-:S03]  /*8ea0*/  IMAD.MOV.U32 R0, RZ, RZ, RZ ;  /* 0x000000ffff007224 */ /* 0x000fc600078e00ff */
[----:B------:R-:W-:Y:S01]  /*8eb0*/  SHF.R.S32.HI R13, RZ, 0x7, R3 ;  /* 0x00000007ff0d7819 */ /* 0x000fe20000011403 */
[----:B------:R-:W-:-:S04]  /*8ec0*/  IMAD.MOV.U32 R3, RZ, RZ, 0x1 ;  /* 0x00000001ff037424 */ /* 0x000fc800078e00ff */
[----:B------:R-:W-:-:S07]  /*8ed0*/  VIADD R10, R13, 0x1 ;  /* 0x000000010d0a7836 */ /* 0x000fce0000000000 */
.L_x_306:
[----:B------:R-:W-:-:S03]  /*8ee0*/  UMOV UR4, 0xffffffff ;  /* 0xffffffff00047882 */ /* 0x000fc60000000000 */
[----:B------:R-:W-:Y:S05]  /*8ef0*/  BRA.DIV UR4, `(.L_x_295) ;  /* 0x0000000e049c7947 */ /* 0x000fea000b800000 */
[----:B------:R-:W-:-:S13]  /*8f00*/  ELECT P6, URZ, PT ;  /* 0x00000000003f782f */ /* 0x000fda00038c0000 */
.L_x_317:
[----:B------:R-:W0:Y:S01]  /*8f10*/  LDC R4, c[0x0][0x28c] ;  /* 0x0000a300ff047b82 */ /* 0x000e220000000800 */
[----:B------:R-:W-:Y:S01]  /*8f20*/  BSSY B1, `(.L_x_296) ;  /* 0x0000037000017945 */ /* 0x000fe20003800000 */
[----:B0-----:R-:W-:-:S13]  /*8f30*/  ISETP.LT.OR P6, PT, R4, 0x1, !P6 ;  /* 0x000000010400780c */ /* 0x001fda00077c1670 */
[----:B------:R-:W-:Y:S05]  /*8f40*/  @P6 BRA `(.L_x_297) ;  /* 0x0000000000d06947 */ /* 0x000fea0003800000 */
[----:B------:R-:W-:Y:S02]  /*8f50*/  IMAD.SHL.U32 R14, R9, 0x100, RZ ;  /* 0x00000100090e7824 */ /* 0x000fe400078e00ff */
[----:B------:R-:W-:Y:S02]  /*8f60*/  IMAD.SHL.U32 R15, R7, 0x80, RZ ;  /* 0x00000080070f7824 */ /* 0x000fe400078e00ff */
[----:B------:R-:W-:Y:S02]  /*8f70*/  IMAD.MOV.U32 R20, RZ, RZ, RZ ;  /* 0x000000ffff147224 */ /* 0x000fe400078e00ff */
[----:B------:R-:W-:Y:S02]  /*8f80*/  IMAD.MOV.U32 R4, RZ, RZ, R10 ;  /* 0x000000ffff047224 */ /* 0x000fe400078e000a */
[----:B------:R-:W-:Y:S02]  /*8f90*/  IMAD.MOV.U32 R5, RZ, RZ, R3 ;  /* 0x000000ffff057224 */ /* 0x000fe400078e0003 */
[----:B------:R-:W-:-:S07]  /*8fa0*/  IMAD.MOV.U32 R6, RZ, RZ, R0 ;  /* 0x000000ffff067224 */ /* 0x000fce00078e0000 */
.L_x_301:
[----:B------:R-:W0:Y:S01]  /*8fb0*/  S2R R12, SR_CgaCtaId ;  /* 0x00000000000c7919 */ /* 0x000e220000008800 */
[----:B------:R-:W-:Y:S01]  /*8fc0*/  MOV R7, 0x400 ;  /* 0x0000040000077802 */ /* 0x000fe20000000f00 */
[----:B------:R-:W1:Y:S03]  /*8fd0*/  @!P2 LDC R9, c[0x0][0x500] ;  /* 0x00014000ff09ab82 */ /* 0x000e660000000800 */
[----:B0-----:R-:W-:Y:S02]  /*8fe0*/  LEA R21, R12, R7, 0x18 ;  /* 0x000000070c157211 */ /* 0x001fe400078ec0ff */
[----:B------:R-:W-:-:S03]  /*8ff0*/  SHF.L.U32 R7, R5, 0x1f, RZ ;  /* 0x0000001f05077819 */ /* 0x000fc600000006ff */
[----:B------:R-:W-:-:S04]  /*9000*/  IMAD R12, R6, 0x8, R21 ;  /* 0x00000008060c7824 */ /* 0x000fc800078e0215 */
[----:B------:R-:W0:Y:S02]  /*9010*/  SYNCS.PHASECHK.TRANS64.TRYWAIT P1, [R12+URZ+0x20], R7 ;  /* 0x000020070c0075a7 */ /* 0x000e24000802017f */
[----:B01----:R-:W-:Y:S05]  /*9020*/  @!P1 BRA `(.L_x_298) ;  /* 0x0000000c00709947 */ /* 0x003fea0003800000 */
.L_x_318:
[----:B0-----:R-:W-:Y:S01]  /*9030*/  PRMT R7, R18, 0x9910, RZ ;  /* 0x0000991012077816 */ /* 0x001fe200000000ff */
[----:B------:R0:W-:Y:S03]  /*9040*/  @!P2 SYNCS.ARRIVE.TRANS64 RZ, [R12+URZ], R9 ;  /* 0x000000090cffa9a7 */ /* 0x0001e6000800003f */
[----:B------:R-:W-:-:S13]  /*9050*/  ISETP.NE.AND P1, PT, R7, 0x2, PT ;  /* 0x000000020700780c */ /* 0x000fda0003f25270 */
[----:B0-----:R-:W-:Y:S05]  /*9060*/  @P1 BRA `(.L_x_299) ;  /* 0x0000000000041947 */ /* 0x001fea0003800000 */
[----:B------:R-:W-:Y:S01]  /*9070*/  BPT.TRAP 0x1 ;  /* 0x000000040000795c */ /* 0x000fe20000300000 */
.L_x_299:
[----:B------:R-:W-:Y:S05]  /*9080*/  @P0 BRA `(.L_x_300) ;  /* 0x0000000000040947 */ /* 0x000fea0003800000 */
[----:B------:R-:W-:Y:S01]  /*9090*/  BPT.TRAP 0x1 ;  /* 0x000000040000795c */ /* 0x000fe20000300000 */
.L_x_300:
[--C-:B------:R-:W-:Y:S01]  /*90a0*/  IMAD R7, R6, 0x4000, R21.reuse ;  /* 0x0000400006077824 */ /* 0x100fe200078e0215 */
[----:B------:R-:W-:Y:S01]  /*90b0*/  R2UR UR9, R12 ;  /* 0x000000000c0972ca */ /* 0x000fe200000e0000 */
[----:B------:R-:W-:Y:S01]  /*90c0*/  IMAD R21, R6, 0x8000, R21 ;  /* 0x0000800006157824 */ /* 0x000fe200078e0215 */
[----:B------:R-:W-:Y:S01]  /*90d0*/  UIADD3 UR4, UP0, UR22, 0xf0, URZ ;  /* 0x000000f016047890 */ /* 0x000fe2000ff1e03f */
[----:B------:R-:W-:Y:S01]  /*90e0*/  VIADD R4, R4, 0xffffffff ;  /* 0xffffffff04047836 */ /* 0x000fe20000000000 */
[----:B------:R-:W-:Y:S01]  /*90f0*/  R2UR UR5, R7 ;  /* 0x00000000070572ca */ /* 0x000fe200000e0000 */
[----:B------:R-:W-:Y:S01]  /*9100*/  UIADD3 UR24, UP1, UR22, 0x1f0, URZ ;  /* 0x000001f016187890 */ /* 0x000fe2000ff3e03f */
[----:B------:R-:W-:Y:S01]  /*9110*/  R2UR UR8, R21 ;  /* 0x00000000150872ca */ /* 0x000fe200000e0000 */
[----:B------:R-:W-:Y:S01]  /*9120*/  VIADD R6, R6, 0x1 ;  /* 0x0000000106067836 */ /* 0x000fe20000000000 */
[----:B------:R-:W-:Y:S01]  /*9130*/  R2UR UR11, R15 ;  /* 0x000000000f0b72ca */ /* 0x000fe200000e0000 */
[----:B------:R-:W-:Y:S01]  /*9140*/  UIADD3.X UR25, URZ, UR23, URZ, UP1, !UPT ;  /* 0x000000173f197290 */ /* 0x000fe20008ffe43f */
[----:B------:R-:W-:Y:S01]  /*9150*/  R2UR UR10, R20 ;  /* 0x00000000140a72ca */ /* 0x000fe200000e0000 */
[----:B------:R-:W-:Y:S01]  /*9160*/  UMOV UR6, 0x0 ;  /* 0x0000000000067882 */ /* 0x000fe20000000000 */
[----:B------:R-:W-:Y:S01]  /*9170*/  R2UR UR12, R8 ;  /* 0x00000000080c72ca */ /* 0x000fe200000e0000 */
[----:B------:R-:W-:Y:S01]  /*9180*/  UMOV UR7, 0x10000000 ;  /* 0x1000000000077882 */ /* 0x000fe20000000000 */
[----:B------:R-:W-:Y:S01]  /*9190*/  R2UR UR19, R14 ;  /* 0x000000000e1372ca */ /* 0x000fe200000e0000 */
[----:B------:R-:W-:Y:S01]  /*91a0*/  VIADD R20, R20, 0x80 ;  /* 0x0000008014147836 */ /* 0x000fe20000000000 */
[----:B------:R-:W-:Y:S01]  /*91b0*/  ISETP.GT.AND P3, PT, R4, 0x1, PT ;  /* 0x000000010400780c */ /* 0x000fe20003f64270 */
[----:B------:R-:W-:Y:S01]  /*91c0*/  UIADD3 UR14, UR5, 0x100, URZ ;  /* 0x00000100050e7890 */ /* 0x000fe2000fffe03f */
[----:B------:R-:W-:Y:S01]  /*91d0*/  ISETP.NE.AND P1, PT, R6, 0x4, PT ;  /* 0x000000040600780c */ /* 0x000fe20003f25270 */
[----:B------:R-:W-:-:S02]  /*91e0*/  UIADD3.X UR5, URZ, UR23, URZ, UP0, !UPT ;  /* 0x000000173f057290 */ /* 0x000fc400087fe43f */
[----:B------:R-:W-:Y:S01]  /*91f0*/  UIADD3 UR15, UR8, 0x10100, URZ ;  /* 0x00010100080f7890 */ /* 0x000fe2000fffe03f */
[----:B------:R-:W-:Y:S02]  /*9200*/  SEL R12, RZ, 0x1, P1 ;  /* 0x00000001ff0c7807 */ /* 0x000fe40000800000 */
[----:B------:R-:W-:Y:S01]  /*9210*/  UMOV UR8, UR14 ;  /* 0x0000000e00087c82 */ /* 0x000fe20008000000 */
[----:B------:R-:W-:Y:S02]  /*9220*/  SEL R6, R6, RZ, P1 ;  /* 0x000000ff06067207 */ /* 0x000fe40000800000 */
[----:B------:R-:W-:Y:S01]  /*9230*/  LOP3.LUT R5, R5, R12, RZ, 0x3c, !PT ;  /* 0x0000000c05057212 */ /* 0x000fe200078e3cff */
[----:B------:R0:W-:Y:S02]  /*9240*/  UTMALDG.3D [UR8], [UR4], desc[UR6] ;  /* 0x00000608040075b4 */ /* 0x0001e40008011000 */
[----:B0-----:R-:W-:Y:S01]  /*9250*/  UMOV UR8, UR15 ;  /* 0x0000000f00087c82 */ /* 0x001fe20008000000 */
[----:B------:R-:W-:-:S02]  /*9260*/  UMOV UR11, UR19 ;  /* 0x00000013000b7c82 */ /* 0x000fc40008000000 */
[----:B------:R0:W-:Y:S02]  /*9270*/  UTMALDG.3D [UR8], [UR24], desc[UR6] ;  /* 0x00000608180075b4 */ /* 0x0001e40008011000 */
[----:B0-----:R-:W-:Y:S05]  /*9280*/  @P3 BRA `(.L_x_301) ;  /* 0xfffffffc00483947 */ /* 0x001fea000383ffff */
.L_x_297:
[----:B------:R-:W-:Y:S05]  /*9290*/  BSYNC B1 ;  /* 0x0000000000017941 */ /* 0x000fea0003800000 */
.L_x_296:
[----:B------:R-:W-:Y:S01]  /*92a0*/  LOP3.LUT P3, RZ, R11, 0xff, RZ, 0xc0, !PT ;  /* 0x000000ff0bff7812 */ /* 0x000fe2000786c0ff */
[----:B------:R-:W-:Y:S01]  /*92b0*/  IMAD.IADD R0, R13, 0x1, R0 ;  /* 0x000000010d007824 */ /* 0x000fe200078e0200 */
[----:B------:R-:W-:Y:S01]  /*92c0*/  IADD3 R16, P4, R16, UR20, RZ ;  /* 0x0000001410107c10 */ /* 0x000fe2000ff9e0ff */
[----:B------:R-:W-:Y:S01]  /*92d0*/  ULDC.64 UR4, c[0x0][0x650] ;  /* 0x0001940000047ab9 */ /* 0x000fe20000000a00 */
[----:B------:R-:W-:Y:S01]  /*92e0*/  BSSY B1, `(.L_x_302) ;  /* 0x000006b000017945 */ /* 0x000fe20003800000 */
[----:B------:R-:W-:Y:S01]  /*92f0*/  IMAD.MOV.U32 R7, RZ, RZ, -0x1 ;  /* 0xffffffffff077424 */ /* 0x000fe200078e00ff */
[----:B------:R-:W-:Y:S01]  /*9300*/  SHF.R.U32.HI R4, RZ, 0x2, R0 ;  /* 0x00000002ff047819 */ /* 0x000fe20000011600 */
[----:B------:R-:W-:Y:S01]  /*9310*/  IMAD.MOV.U32 R9, RZ, RZ, -0x1 ;  /* 0xffffffffff097424 */ /* 0x000fe200078e00ff */
[----:B------:R-:W-:Y:S01]  /*9320*/  ISETP.GT.U32.AND P1, PT, R0, 0x3, PT ;  /* 0x000000030000780c */ /* 0x000fe20003f24070 */
[----:B------:R-:W-:Y:S01]  /*9330*/  IMAD.MOV.U32 R8, RZ, RZ, -0x1 ;  /* 0xffffffffff087424 */ /* 0x000fe200078e00ff */
[----:B------:R-:W-:-:S02]  /*9340*/  LOP3.LUT R4, R4, 0x1, RZ, 0xc0, !PT ;  /* 0x0000000104047812 */ /* 0x000fc400078ec0ff */
[----:B------:R-:W-:Y:S01]  /*9350*/  ISETP.LT.U32.AND P1, PT, R13, 0x4, P1 ;  /* 0x000000040d00780c */ /* 0x000fe20000f21070 */
[----:B------:R-:W0:Y:S01]  /*9360*/  @P3 S2R R6, SR_CgaCtaId ;  /* 0x0000000000063919 */ /* 0x000e220000008800 */
[----:B------:R-:W-:Y:S02]  /*9370*/  @P3 MOV R5, 0x400 ;  /* 0x0000040000053802 */ /* 0x000fe40000000f00 */
[----:B------:R-:W-:Y:S02]  /*9380*/  IADD3.X R17, R17, UR13, RZ, P4, !PT ;  /* 0x0000000d11117c10 */ /* 0x000fe4000a7fe4ff */
[----:B------:R-:W-:Y:S02]  /*9390*/  ISETP.GE.U32.AND P4, PT, R16, UR4, PT ;  /* 0x0000000410007c0c */ /* 0x000fe4000bf86070 */
[----:B------:R-:W-:Y:S02]  /*93a0*/  LOP3.LUT R0, R0, 0x3, RZ, 0xc0, !PT ;  /* 0x0000000300007812 */ /* 0x000fe400078ec0ff */
[----:B------:R-:W-:-:S02]  /*93b0*/  PRMT R11, RZ, 0x7610, R11 ;  /* 0x00007610ff0b7816 */ /* 0x000fc4000000000b */
[----:B0-----:R-:W-:-:S04]  /*93c0*/  @P3 LEA R5, R6, R5, 0x18 ;  /* 0x0000000506053211 */ /* 0x001fc800078ec0ff */
[----:B------:R0:W-:Y:S01]  /*93d0*/  @P3 SYNCS.ARRIVE.TRANS64.A1T0 RZ, [R5+URZ+0x58], RZ ;  /* 0x000058ff05ff39a7 */ /* 0x0001e2000810003f */
[----:B------:R-:W-:Y:S02]  /*93e0*/  ISETP.NE.U32.AND P3, PT, R4, 0x1, PT ;  /* 0x000000010400780c */ /* 0x000fe40003f65070 */
[----:B------:R-:W-:Y:S02]  /*93f0*/  SEL R4, RZ, 0x1, !P1 ;  /* 0x00000001ff047807 */ /* 0x000fe40004800000 */
[----:B------:R-:W-:Y:S02]  /*9400*/  ISETP.GE.U32.AND.EX P1, PT, R17, UR5, PT, P4 ;  /* 0x0000000511007c0c */ /* 0x000fe4000bf26140 */
[----:B------:R-:W-:-:S04]  /*9410*/  ISETP.GT.U32.AND P3, PT, R13, 0x3, !P3 ;  /* 0x000000030d00780c */ /* 0x000fc80005f64070 */
[----:B0-----:R-:W-:-:S04]  /*9420*/  SEL R5, RZ, 0x1, !P3 ;  /* 0x00000001ff057807 */ /* 0x001fc80005800000 */
[--C-:B------:R-:W-:Y:S02]  /*9430*/  LOP3.LUT R3, R5, R3, R4.reuse, 0x96, !PT ;  /* 0x0000000305037212 */ /* 0x100fe400078e9604 */
[----:B------:R-:W-:Y:S01]  /*9440*/  PRMT R4, RZ, 0x7610, R4 ;  /* 0x00007610ff047816 */ /* 0x000fe20000000004 */
[----:B------:R-:W-:Y:S06]  /*9450*/  @P1 BRA `(.L_x_303) ;  /* 0x00000004004c1947 */ /* 0x000fec0003800000 */
[----:B------:R-:W-:Y:S01]  /*9460*/  ULDC.64 UR4, c[0x0][0x628] ;  /* 0x00018a0000047ab9 */ /* 0x000fe20000000a00 */
[----:B------:R-:W0:Y:S01]  /*9470*/  S2R R14, SR_CTAID.X ;  /* 0x00000000000e7919 */ /* 0x000e220000002500 */
[----:B------:R-:W-:Y:S01]  /*9480*/  ISETP.NE.U32.AND P1, PT, RZ, UR4, PT ;  /* 0x00000004ff007c0c */ /* 0x000fe2000bf25070 */
[----:B------:R-:W-:Y:S01]  /*9490*/  ULDC UR7, c[0x0][0x630] ;  /* 0x00018c0000077ab9 */ /* 0x000fe20000000800 */
[----:B------:R-:W-:Y:S01]  /*94a0*/  IMAD.MOV.U32 R4, RZ, RZ, R16 ;  /* 0x000000ffff047224 */ /* 0x000fe200078e0010 */
[----:B------:R-:W1:Y:S01]  /*94b0*/  S2R R12, SR_CTAID.Y ;  /* 0x00000000000c7919 */ /* 0x000e620000002600 */
[----:B------:R-:W-:Y:S01]  /*94c0*/  ISETP.NE.AND.EX P1, PT, RZ, UR5, PT, P1 ;  /* 0x00000005ff007c0c */ /* 0x000fe2000bf25310 */
[----:B------:R-:W-:-:S12]  /*94d0*/  IMAD.MOV.U32 R5, RZ, RZ, R17 ;  /* 0x000000ffff057224 */ /* 0x000fd800078e0011 */
[----:B------:R-:W-:Y:S05]  /*94e0*/  @!P1 BRA `(.L_x_304) ;  /* 0x0000000000289947 */ /* 0x000fea0003800000 */
[----:B------:R-:W-:Y:S02]  /*94f0*/  ULDC UR6, c[0x0][0x634] ;  /* 0x00018d0000067ab9 */ /* 0x000fe40000000800 */
[----:B------:R-:W-:-:S05]  /*9500*/  IADD3 R9, P1, R16, UR6, RZ ;  /* 0x0000000610097c10 */ /* 0x000fca000ff3e0ff */
[----:B------:R-:W-:-:S04]  /*9510*/  IMAD.X R15, RZ, RZ, R17, P1 ;  /* 0x000000ffff0f7224 */ /* 0x000fc800008e0611 */
[----:B------:R-:W-:-:S04]  /*9520*/  IMAD.WIDE.U32 R6, R15, UR4, RZ ;  /* 0x000000040f067c25 */ /* 0x000fc8000f8e00ff */
[----:B------:R-:W-:-:S04]  /*9530*/  IMAD.WIDE.U32 R6, P1, R9, UR5, R6 ;  /* 0x0000000509067c25 */ /* 0x000fc8000f820006 */
[----:B------:R-:W-:-:S04]  /*9540*/  IMAD.WIDE.U32 R8, R9, UR4, RZ ;  /* 0x0000000409087c25 */ /* 0x000fc8000f8e00ff */
[----:B------:R-:W-:Y:S01]  /*9550*/  IMAD.X R5, RZ, RZ, RZ, P1 ;  /* 0x000000ffff057224 */ /* 0x000fe200008e06ff */
[----:B------:R-:W-:Y:S01]  /*9560*/  IADD3 RZ, P1, R9, R6, RZ ;  /* 0x0000000609ff7210 */ /* 0x000fe20007f3e0ff */
[----:B------:R-:W-:-:S04]  /*9570*/  IMAD.MOV.U32 R4, RZ, RZ, R7 ;  /* 0x000000ffff047224 */ /* 0x000fc800078e0007 */
[----:B------:R-:W-:-:S08]  /*9580*/  IMAD.WIDE.U32.X R4, R15, UR5, R4, P1 ;  /* 0x000000050f047c25 */ /* 0x000fd000088e0404 */
.L_x_304:
[--C-:B------:R-:W-:Y:S01]  /*9590*/  SHF.R.U64 R8, R4, UR7, R5.reuse ;  /* 0x0000000704087c19 */ /* 0x100fe20008001205 */
[----:B------:R-:W-:Y:S01]  /*95a0*/  ULDC.64 UR4, c[0x0][0x620] ;  /* 0x0001880000047ab9 */ /* 0x000fe20000000a00 */
[----:B------:R-:W-:Y:S01]  /*95b0*/  SHF.R.U32.HI R4, RZ, UR7, R5 ;  /* 0x00000007ff047c19 */ /* 0x000fe20008011605 */
[----:B------:R-:W2:Y:S01]  /*95c0*/  LDC R25, c[0x0][0x144] ;  /* 0x00005100ff197b82 */ /* 0x000ea20000000800 */
[----:B------:R-:W-:Y:S01]  /*95d0*/  IADD3 R7, P1, RZ, -R8, RZ ;  /* 0x80000008ff077210 */ /* 0x000fe20007f3e0ff */
[----:B------:R-:W-:Y:S01]  /*95e0*/  ULDC.64 UR8, c[0x0][0x640] ;  /* 0x0001900000087ab9 */ /* 0x000fe20000000a00 */
[----:B0-----:R-:W-:Y:S01]  /*95f0*/  I2FP.F32.U32 R9, R14 ;  /* 0x0000000e00097245 */ /* 0x001fe20000201000 */
[----:B------:R-:W-:Y:S02]  /*9600*/  ULDC UR6, c[0x0][0x608] ;  /* 0x0001820000067ab9 */ /* 0x000fe40000000800 */
[----:B------:R-:W-:Y:S01]  /*9610*/  IMAD.X R4, RZ, RZ, ~R4, P1 ;  /* 0x000000ffff047224 */ /* 0x000fe200008e0e04 */
[----:B------:R-:W-:Y:S01]  /*9620*/  ISETP.NE.U32.AND P1, PT, RZ, UR8, PT ;  /* 0x00000008ff007c0c */ /* 0x000fe2000bf25070 */
[----:B------:R-:W0:Y:S02]  /*9630*/  LDC R21, c[0x0][0x148] ;  /* 0x00005200ff157b82 */ /* 0x000e240000000800 */
[----:B------:R-:W-:Y:S01]  /*9640*/  IMAD R6, R4, UR4, RZ ;  /* 0x0000000404067c24 */ /* 0x000fe2000f8e02ff */
[----:B------:R-:W-:Y:S01]  /*9650*/  ISETP.NE.AND.EX P1, PT, RZ, UR9, PT, P1 ;  /* 0x00000009ff007c0c */ /* 0x000fe2000bf25310 */
[----:B------:R-:W-:Y:S01]  /*9660*/  IMAD.WIDE.U32 R4, R7, UR4, R16 ;  /* 0x0000000407047c25 */ /* 0x000fe2000f8e0010 */
[----:B------:R-:W-:-:S03]  /*9670*/  ULDC UR4, c[0x0][0x150] ;  /* 0x0000540000047ab9 */ /* 0x000fc60000000800 */
[----:B------:R-:W-:Y:S02]  /*9680*/  IMAD R7, R7, UR5, R6 ;  /* 0x0000000507077c24 */ /* 0x000fe4000f8e0206 */
[----:B------:R-:W-:Y:S01]  /*9690*/  FMUL R6, R9, UR4 ;  /* 0x0000000409067c20 */ /* 0x000fe20008400000 */
[----:B------:R-:W-:Y:S01]  /*96a0*/  ULDC UR4, c[0x0][0x618] ;  /* 0x0001860000047ab9 */ /* 0x000fe20000000800 */
[----:B------:R-:W-:Y:S01]  /*96b0*/  ULDC UR5, c[0x0][0x154] ;  /* 0x0000550000057ab9 */ /* 0x000fe20000000800 */
[----:B------:R-:W-:-:S03]  /*96c0*/  IMAD.IADD R5, R5, 0x1, R7 ;  /* 0x0000000105057824 */ /* 0x000fc600078e0207 */
[----:B------:R-:W3:Y:S02]  /*96d0*/  F2I.U32.TRUNC.NTZ R6, R6 ;  /* 0x0000000600067305 */ /* 0x000ee4000020f000 */
[----:B------:R-:W-:Y:S02]  /*96e0*/  SHF.R.U64 R9, R4, UR4, R5 ;  /* 0x0000000404097c19 */ /* 0x000fe40008001205 */
[----:B-1----:R-:W-:-:S05]  /*96f0*/  I2FP.F32.U32 R4, R12 ;  /* 0x0000000c00047245 */ /* 0x002fca0000201000 */
[----:B------:R-:W-:Y:S01]  /*9700*/  FMUL R22, R4, UR5 ;  /* 0x0000000504167c20 */ /* 0x000fe20008400000 */
[----:B------:R-:W-:Y:S01]  /*9710*/  SHF.R.U32.HI R4, RZ, UR4, R5 ;  /* 0x00000004ff047c19 */ /* 0x000fe20008011605 */
[----:B------:R-:W-:-:S03]  /*9720*/  ULDC UR4, c[0x0][0x658] ;  /* 0x0001960000047ab9 */ /* 0x000fc60000000800 */
[--C-:B------:R-:W-:Y:S01]  /*9730*/  SHF.R.U64 R20, R9, UR6, R4.reuse ;  /* 0x0000000609147c19 */ /* 0x100fe20008001204 */
[----:B------:R-:W1:Y:S01]  /*9740*/  F2I.U32.TRUNC.NTZ R22, R22 ;  /* 0x0000001600167305 */ /* 0x000e62000020f000 */
[----:B------:R-:W-:Y:S01]  /*9750*/  SHF.R.U32.HI R5, RZ, UR6, R4 ;  /* 0x00000006ff057c19 */ /* 0x000fe20008011604 */
[----:B---3--:R-:W-:-:S03]  /*9760*/  IMAD.MOV R6, RZ, RZ, -R6 ;  /* 0x000000ffff067224 */ /* 0x008fc600078e0a06 */
[--C-:B------:R-:W-:Y:S01]  /*9770*/  SHF.R.U64 R15, R20, UR4, R5.reuse ;  /* 0x00000004140f7c19 */ /* 0x100fe20008001205 */
[----:B--2---:R-:W-:Y:S01]  /*9780*/  IMAD R14, R25, R6, R14 ;  /* 0x00000006190e7224 */ /* 0x004fe200078e020e */
[----:B------:R-:W-:-:S03]  /*9790*/  SHF.R.U32.HI R23, RZ, UR4, R5 ;  /* 0x00000004ff177c19 */ /* 0x000fc60008011605 */
[----:B------:R-:W-:Y:S02]  /*97a0*/  IMAD.MOV.U32 R4, RZ, RZ, R15 ;  /* 0x000000ffff047224 */ /* 0x000fe400078e000f */
[----:B------:R-:W-:Y:S01]  /*97b0*/  IMAD.MOV.U32 R5, RZ, RZ, R23 ;  /* 0x000000ffff057224 */ /* 0x000fe200078e0017 */
[----:B-1----:R-:W-:Y:S06]  /*97c0*/  @!P1 BRA `(.L_x_305) ;  /* 0x0000000000289947 */ /* 0x002fec0003800000 */
[----:B------:R-:W-:Y:S02]  /*97d0*/  ULDC UR4, c[0x0][0x64c] ;  /* 0x0001930000047ab9 */ /* 0x000fe40000000800 */
[----:B------:R-:W-:-:S05]  /*97e0*/  IADD3 R5, P1, R15, UR4, RZ ;  /* 0x000000040f057c10 */ /* 0x000fca000ff3e0ff */
[----:B------:R-:W-:-:S04]  /*97f0*/  IMAD.X R23, RZ, RZ, R23, P1 ;  /* 0x000000ffff177224 */ /* 0x000fc800008e0617 */
[----:B------:R-:W-:-:S04]  /*9800*/  IMAD.WIDE.U32 R6, R23, UR8, RZ ;  /* 0x0000000817067c25 */ /* 0x000fc8000f8e00ff */
[----:B------:R-:W-:-:S04]  /*9810*/  IMAD.WIDE.U32 R6, P1, R5, UR9, R6 ;  /* 0x0000000905067c25 */ /* 0x000fc8000f820006 */
[----:B------:R-:W-:-:S04]  /*9820*/  IMAD.WIDE.U32 R4, R5, UR8, RZ ;  /* 0x0000000805047c25 */ /* 0x000fc8000f8e00ff */
[----:B------:R-:W-:Y:S01]  /*9830*/  IMAD.MOV.U32 R4, RZ, RZ, R7 ;  /* 0x000000ffff047224 */ /* 0x000fe200078e0007 */
[----:B------:R-:W-:Y:S01]  /*9840*/  IADD3 RZ, P3, R5, R6, RZ ;  /* 0x0000000605ff7210 */ /* 0x000fe20007f7e0ff */
[----:B------:R-:W-:-:S04]  /*9850*/  IMAD.X R5, RZ, RZ, RZ, P1 ;  /* 0x000000ffff057224 */ /* 0x000fc800008e06ff */
[----:B------:R-:W-:-:S08]  /*9860*/  IMAD.WIDE.U32.X R4, R23, UR9, R4, P3 ;  /* 0x0000000917047c25 */ /* 0x000fd000098e0404 */
.L_x_305:
[----:B------:R-:W-:Y:S01]  /*9870*/  ISETP.NE.AND P1, PT, R2, 0x1, PT ;  /* 0x000000010200780c */ /* 0x000fe20003f25270 */
[----:B------:R-:W-:Y:S01]  /*9880*/  ULDC UR4, c[0x0][0x648] ;  /* 0x0001920000047ab9 */ /* 0x000fe20000000800 */
[----:B------:R-:W-:Y:S01]  /*9890*/  LOP3.LUT R20, R20, UR17, RZ, 0xc0, !PT ;  /* 0x0000001114147c12 */ /* 0x000fe2000f8ec0ff */
[----:B------:R-:W-:Y:S01]  /*98a0*/  IMAD.MOV R22, RZ, RZ, -R22 ;  /* 0x000000ffff167224 */ /* 0x000fe200078e0a16 */
[----:B------:R-:W-:Y:S01]  /*98b0*/  SHF.R.U64 R5, R4, UR4, R5 ;  /* 0x0000000404057c19 */ /* 0x000fe20008001205 */
[----:B------:R-:W-:Y:S01]  /*98c0*/  ULDC UR4, c[0x0][0x638] ;  /* 0x00018e0000047ab9 */ /* 0x000fe20000000800 */
[----:B------:R-:W-:Y:S01]  /*98d0*/  LOP3.LUT R6, R9, UR16, RZ, 0xc0, !PT ;  /* 0x0000001009067c12 */ /* 0x000fe2000f8ec0ff */
[----:B------:R-:W-:Y:S02]  /*98e0*/  ULDC UR5, c[0x0][0x610] ;  /* 0x0001840000057ab9 */ /* 0x000fe40000000800 */
[----:B------:R-:W-:Y:S02]  /*98f0*/  IMAD.MOV R4, RZ, RZ, -R5 ;  /* 0x000000ffff047224 */ /* 0x000fe400078e0a05 */
[----:B------:R-:W-:-:S02]  /*9900*/  IMAD R5, R5, UR18, R20 ;  /* 0x0000001205057c24 */ /* 0x000fc4000f8e0214 */
[----:B0-----:R-:W-:Y:S02]  /*9910*/  @P1 IMAD R14, R21, R22, R12 ;  /* 0x00000016150e1224 */ /* 0x001fe400078e020c */
[----:B------:R-:W-:Y:S01]  /*9920*/  IMAD R15, R4, UR4, R15 ;  /* 0x00000004040f7c24 */ /* 0x000fe2000f8e020f */
[----:B------:R-:W-:Y:S01]  /*9930*/  ULDC UR4, c[0x0][0x600] ;  /* 0x0001800000047ab9 */ /* 0x000fe20000000800 */
[----:B------:R-:W-:Y:S02]  /*9940*/  IMAD R14, R5, UR5, R14 ;  /* 0x00000005050e7c24 */ /* 0x000fe4000f8e020e */
[----:B------:R-:W-:Y:S02]  /*9950*/  IMAD R15, R15, UR4, R6 ;  /* 0x000000040f0f7c24 */ /* 0x000fe4000f8e0206 */
[----:B------:R-:W-:-:S03]  /*9960*/  IMAD.MOV.U32 R4, RZ, RZ, 0x1 ;  /* 0x00000001ff047424 */ /* 0x000fc600078e00ff */
[----:B------:R-:W-:Y:S02]  /*9970*/  SEL R9, R15, R14, !P1 ;  /* 0x0000000e0f097207 */ /* 0x000fe40004800000 */
[----:B------:R-:W-:-:S07]  /*9980*/  SEL R7, R14, R15, !P1 ;  /* 0x0000000f0e077207 */ /* 0x000fce0004800000 */
.L_x_303:
[----:B------:R-:W-:Y:S05]  /*9990*/  BSYNC B1 ;  /* 0x0000000000017941 */ /* 0x000fea0003800000 */
.L_x_302:
[----:B------:R-:W-:-:S13]  /*99a0*/  LOP3.LUT P1, RZ, R4, 0xff, RZ, 0xc0, !PT ;  /* 0x000000ff04ff7812 */ /* 0x000fda000782c0ff */
[----:B------:R-:W-:Y:S05]  /*99b0*/  @P1 BRA `(.L_x_306) ;  /* 0xfffffff400481947 */ /* 0x000fea000383ffff */
[----:B------:R-:W-:Y:S05]  /*99c0*/  BSYNC B0 ;  /* 0x0000000000007941 */ /* 0x000fea0003800000 */
.L_x_294:
[----:B------:R-:W-:-:S03]  /*99d0*/  UMOV UR4, 0xffffffff ;  /* 0xffffffff00047882 */ /* 0x000fc60000000000 */
[----:B------:R-:W-:Y:S05]  /*99e0*/  BRA.DIV UR4, `(.L_x_307) ;  /* 0x0000000604147947 */ /* 0x000fea000b800000 */
[----:B------:R-:W-:-:S13]  /*99f0*/  ELECT P6, URZ, PT ;  /* 0x00000000003f782f */ /* 0x000fda00038c0000 */
.L_x_321:
[----:B------:R-:W-:Y:S04]  /*9a00*/  BSSY B0, `(.L_x_308) ;  /* 0x000002b000007945 */ /* 0x000fe80003800000 */
[----:B------:R-:W-:Y:S05]  /*9a10*/  @!P6 BRA `(.L_x_309) ;  /* 0x0000000000a4e947 */ /* 0x000fea0003800000 */
[----:B------:R-:W-:-:S04]  /*9a20*/  LOP3.LUT R19, R19, 0x2, RZ, 0xfc, !PT ;  /* 0x0000000213137812 */ /* 0x000fc800078efcff */
[----:B------:R-:W-:-:S13]  /*9a30*/  ISETP.NE.AND P0, PT, R19, 0x3, PT ;  /* 0x000000031300780c */ /* 0x000fda0003f05270 */
[----:B------:R-:W-:Y:S05]  /*9a40*/  @!P0 BRA `(.L_x_310) ;  /* 0x0000000000048947 */ /* 0x000fea0003800000 */
[----:B------:R-:W-:Y:S01]  /*9a50*/  BPT.TRAP 0x1 ;  /* 0x000000040000795c */ /* 0x000fe20000300000 */
.L_x_310:
[----:B------:R-:W0:Y:S01]  /*9a60*/  S2R R5, SR_CgaCtaId ;  /* 0x0000000000057919 */ /* 0x000e220000008800 */
[----:B------:R-:W-:Y:S02]  /*9a70*/  MOV R2, 0x400 ;  /* 0x0000040000027802 */ /* 0x000fe40000000f00 */
[----:B------:R-:W-:Y:S02]  /*9a80*/  SHF.L.U32 R4, R3, 0x1f, RZ ;  /* 0x0000001f03047819 */ /* 0x000fe400000006ff */
[----:B0-----:R-:W-:-:S05]  /*9a90*/  LEA R5, R5, R2, 0x18 ;  /* 0x0000000205057211 */ /* 0x001fca00078ec0ff */
[----:B------:R-:W-:-:S04]  /*9aa0*/  VIADD R5, R5, 0x20 ;  /* 0x0000002005057836 */ /* 0x000fc80000000000 */
[C---:B------:R-:W-:Y:S02]  /*9ab0*/  IMAD R7, R0.reuse, 0x8, R5 ;  /* 0x0000000800077824 */ /* 0x040fe400078e0205 */
[----:B------:R-:W-:Y:S02]  /*9ac0*/  VIADD R0, R0, 0x1 ;  /* 0x0000000100007836 */ /* 0x000fe40000000000 */
[----:B------:R-:W0:Y:S03]  /*9ad0*/  SYNCS.PHASECHK.TRANS64.TRYWAIT P0, [R7+URZ], R4 ;  /* 0x00000004070075a7 */ /* 0x000e26000800017f */
[----:B------:R-:W-:-:S04]  /*9ae0*/  ISETP.NE.AND P1, PT, R0, 0x4, PT ;  /* 0x000000040000780c */ /* 0x000fc80003f25270 */
[----:B------:R-:W-:Y:S02]  /*9af0*/  SEL R2, RZ, 0x1, P1 ;  /* 0x00000001ff027807 */ /* 0x000fe40000800000 */
[----:B------:R-:W-:Y:S02]  /*9b00*/  SEL R0, R0, RZ, P1 ;  /* 0x000000ff00007207 */ /* 0x000fe40000800000 */
[----:B------:R-:W-:-:S03]  /*9b10*/  LOP3.LUT R9, R3, R2, RZ, 0x3c, !PT ;  /* 0x0000000203097212 */ /* 0x000fc600078e3cff */
[----:B------:R-:W-:Y:S01]  /*9b20*/  IMAD R6, R0, 0x8, R5 ;  /* 0x0000000800067824 */ /* 0x000fe200078e0205 */
[----:B------:R-:W-:Y:S01]  /*9b30*/  SHF.L.U32 R3, R9, 0x1f, RZ ;  /* 0x0000001f09037819 */ /* 0x000fe200000006ff */
[----:B0-----:R-:W-:Y:S06]  /*9b40*/  @!P0 BRA `(.L_x_311) ;  /* 0x0000000000dc8947 */ /* 0x001fec0003800000 */
.L_x_322:
[----:B------:R-:W1:Y:S01]  /*9b50*/  SYNCS.PHASECHK.TRANS64.TRYWAIT P0, [R6+URZ], R3 ;  /* 0x00000003060075a7 */ /* 0x000e62000800017f */
[----:B------:R-:W-:-:S05]  /*9b60*/  VIADD R0, R0, 0x1 ;  /* 0x0000000100007836 */ /* 0x000fca0000000000 */
[----:B------:R-:W-:-:S04]  /*9b70*/  ISETP.NE.AND P1, PT, R0, 0x4, PT ;  /* 0x000000040000780c */ /* 0x000fc80003f25270 */
[----:B------:R-:W-:Y:S02]  /*9b80*/  SEL R2, RZ, 0x1, P1 ;  /* 0x00000001ff027807 */ /* 0x000fe40000800000 */
[----:B------:R-:W-:Y:S02]  /*9b90*/  SEL R0, R0, RZ, P1 ;  /* 0x000000ff00007207 */ /* 0x000fe40000800000 */
[----:B------:R-:W-:-:S03]  /*9ba0*/  LOP3.LUT R9, R9, R2, RZ, 0x3c, !PT ;  /* 0x0000000209097212 */ /* 0x000fc600078e3cff */
[----:B0-----:R-:W-:Y:S01]  /*9bb0*/  IMAD R7, R0, 0x8, R5 ;  /* 0x0000000800077824 */ /* 0x001fe200078e0205 */
[----:B------:R-:W-:Y:S01]  /*9bc0*/  SHF.L.U32 R4, R9, 0x1f, RZ ;  /* 0x0000001f09047819 */ /* 0x000fe200000006ff */
[----:B-1----:R-:W-:Y:S06]  /*9bd0*/  @!P0 BRA `(.L_x_312) ;  /* 0x0000000000cc8947 */ /* 0x002fec0003800000 */
.L_x_323:
[----:B------:R-:W1:Y:S01]  /*9be0*/  SYNCS.PHASECHK.TRANS64.TRYWAIT P0, [R7+URZ], R4 ;  /* 0x00000004070075a7 */ /* 0x000e62000800017f */
[----:B------:R-:W-:-:S05]  /*9bf0*/  VIADD R0, R0, 0x1 ;  /* 0x0000000100007836 */ /* 0x000fca0000000000 */
[----:B------:R-:W-:-:S04]  /*9c00*/  ISETP.NE.AND P1, PT, R0, 0x4, PT ;  /* 0x000000040000780c */ /* 0x000fc80003f25270 */
[----:B------:R-:W-:Y:S02]  /*9c10*/  SEL R2, RZ, 0x1, P1 ;  /* 0x00000001ff027807 */ /* 0x000fe40000800000 */
[----:B------:R-:W-:Y:S02]  /*9c20*/  SEL R0, R0, RZ, P1 ;  /* 0x000000ff00007207 */ /* 0x000fe40000800000 */
[----:B------:R-:W-:Y:S01]  /*9c30*/  LOP3.LUT R2, R9, R2, RZ, 0x3c, !PT ;  /* 0x0000000209027212 */ /* 0x000fe200078e3cff */
[----:B-1----:R-:W-:Y:S06]  /*9c40*/  @!P0 BRA `(.L_x_313) ;  /* 0x0000000000c48947 */ /* 0x002fec0003800000 */
.L_x_324:
[----:B------:R-:W-:Y:S01]  /*9c50*/  IMAD R5, R0, 0x8, R5 ;  /* 0x0000000800057824 */ /* 0x000fe200078e0205 */
[----:B------:R-:W-:-:S07]  /*9c60*/  SHF.L.U32 R0, R2, 0x1f, RZ ;  /* 0x0000001f02007819 */ /* 0x000fce00000006ff */
.L_x_314:
[----:B--2---:R2:W3:Y:S02]  /*9c70*/  SYNCS.PHASECHK.TRANS64.TRYWAIT P0, [R5+URZ], R0 ;  /* 0x00000000050075a7 */ /* 0x0044e4000800017f */
[----:B---3--:R-:W-:Y:S05]  /*9c80*/  @!P0 NANOSLEEP.SYNCS 0x989680 ;  /* 0x009896800000895d */ /* 0x008fea0003900000 */
[----:B------:R-:W3:Y:S02]  /*9c90*/  @!P0 SYNCS.PHASECHK.TRANS64 P0, [R5+URZ], R0 ;  /* 0x00000000050085a7 */ /* 0x000ee4000800007f */
[----:B---3--:R-:W-:Y:S05]  /*9ca0*/  @!P0 BRA `(.L_x_314) ;  /* 0xfffffffc00f08947 */ /* 0x008fea000383ffff */
.L_x_309:
[----:B------:R-:W-:Y:S05]  /*9cb0*/  BSYNC B0 ;  /* 0x0000000000007941 */ /* 0x000fea0003800000 */
.L_x_308:
[----:B------:R-:W-:Y:S05]  /*9cc0*/  EXIT ;  /* 0x000000000000794d */ /* 0x000fea0003800000 */
.L_x_17:
[----:B----4-:R4:W0:Y:S02]  /*9cd0*/  SYNCS.PHASECHK.TRANS64.TRYWAIT P1, [R3+URZ], R0 ;  /* 0x00000000030075a7 */ /* 0x010824000802017f */
[----:B0-----:R-:W-:Y:S05]  /*9ce0*/  @!P1 NANOSLEEP.SYNCS 0x989680 ;  /* 0x009896800000995d */ /* 0x001fea0003900000 */
[----:B------:R-:W0:Y:S02]  /*9cf0*/  @!P1 SYNCS.PHASECHK.TRANS64 P1, [R3+URZ], R0 ;  /* 0x00000000030095a7 */ /* 0x000e24000802007f */
[----:B0-----:R-:W-:Y:S05]  /*9d00*/  @!P1 BRA `(.L_x_17) ;  /* 0xfffffffc00f09947 */ /* 0x001fea000383ffff */
[----:B------:R-:W-:Y:S05]  /*9d10*/  BRA `(.L_x_16) ;  /* 0xffffff7400507947 */ /* 0x000fea000383ffff */
.L_x_22:
[----:B-1----:R1:W3:Y:S02]  /*9d20*/  SYNCS.PHASECHK.TRANS64.TRYWAIT P1, [R5+URZ], R4 ;  /* 0x00000004050075a7 */ /* 0x0022e4000802017f */
[----:B---3--:R-:W-:Y:S05]  /*9d30*/  @!P1 NANOSLEEP.SYNCS 0x989680 ;  /* 0x009896800000995d */ /* 0x008fea0003900000 */
[----:B------:R-:W3:Y:S02]  /*9d40*/  @!P1 SYNCS.PHASECHK.TRANS64 P1, [R5+URZ], R4 ;  /* 0x00000004050095a7 */ /* 0x000ee4000802007f */
[----:B---3--:R-:W-:Y:S05]  /*9d50*/  @!P1 BRA `(.L_x_22) ;  /* 0xfffffffc00f09947 */ /* 0x008fea000383ffff */
[----:B------:R-:W-:Y:S05]  /*9d60*/  BRA `(.L_x_21) ;  /* 0xffffff7800407947 */ /* 0x000fea000383ffff */
.L_x_295:
[----:B------:R-:W-:Y:S01]  /*9d70*/  BSSY B1, `(.L_x_315) ;  /* 0x0000006000017945 */ /* 0x000fe20003800000 */
[----:B------:R-:W-:-:S07]  /*9d80*/  IMAD.MOV.U32 R15, RZ, RZ, -0x1 ;  /* 0xffffffffff0f7424 */ /* 0x000fce00078e00ff */
[----:B------:R-:W-:Y:S05]  /*9d90*/  WARPSYNC.COLLECTIVE R15, `(.L_x_316) ;  /* 0x000000000f0c7348 */ /* 0x000fea0003c00000 */
[----:B------:R-:W-:Y:S02]  /*9da0*/  ELECT P6, UR62, PT ;  /* 0x00000000003e782f */ /* 0x000fe400038c0000 */
[----:B------:R-:W-:Y:S01]  /*9db0*/  MOV R14, UR62 ;  /* 0x0000003e000e7c02 */ /* 0x000fe20008000f00 */
[----:B------:R-:W-:Y:S10]  /*9dc0*/  ENDCOLLECTIVE ;  /* 0x000000000000791b */ /* 0x000ff40003800000 */
.L_x_316:
[----:B------:R-:W-:Y:S05]  /*9dd0*/  BSYNC B1 ;  /* 0x0000000000017941 */ /* 0x000fea0003800000 */
.L_x_315:
[----:B------:R-:W-:Y:S05]  /*9de0*/  BRA `(.L_x_317) ;  /* 0xfffffff000487947 */ /* 0x000fea000383ffff */
.L_x_298:
[----:B0-----:R0:W1:Y:S02]  /*9df0*/  SYNCS.PHASECHK.TRANS64.TRYWAIT P1, [R12+URZ+0x20], R7 ;  /* 0x000020070c0075a7 */ /* 0x001064000802017f */
[----:B-1----:R-:W-:Y:S05]  /*9e00*/  @!P1 NANOSLEEP.SYNCS 0x989680 ;  /* 0x009896800000995d */ /* 0x002fea0003900000 */
[----:B------:R-:W1:Y:S02]  /*9e10*/  @!P1 SYNCS.PHASECHK.TRANS64 P1, [R12+URZ+0x20], R7 ;  /* 0x000020070c0095a7 */ /* 0x000e64000802007f */
[----:B-1----:R-:W-:Y:S05]  /*9e20*/  @!P1 BRA `(.L_x_298) ;  /* 0xfffffffc00f09947 */ /* 0x002fea000383ffff */
[----:B------:R-:W-:Y:S05]  /*9e30*/  BRA `(.L_x_318) ;  /* 0xfffffff0007c7947 */ /* 0x000fea000383ffff */
.L_x_307:
[----:B------:R-:W-:Y:S01]  /*9e40*/  BSSY B0, `(.L_x_319) ;  /* 0x0000006000007945 */ /* 0x000fe20003800000 */
[----:B------:R-:W-:-:S07]  /*9e50*/  IMAD.MOV.U32 R15, RZ, RZ, -0x1 ;  /* 0xffffffffff0f7424 */ /* 0x000fce00078e00ff */
[----:B------:R-:W-:Y:S05]  /*9e60*/  WARPSYNC.COLLECTIVE R15, `(.L_x_320) ;  /* 0x000000000f0c7348 */ /* 0x000fea0003c00000 */
[----:B------:R-:W-:Y:S02]  /*9e70*/  ELECT P6, UR62, PT ;  /* 0x00000000003e782f */ /* 0x000fe400038c0000 */
[----:B------:R-:W-:Y:S01]  /*9e80*/  MOV R14, UR62 ;  /* 0x0000003e000e7c02 */ /* 0x000fe20008000f00 */
[----:B------:R-:W-:Y:S10]  /*9e90*/  ENDCOLLECTIVE ;  /* 0x000000000000791b */ /* 0x000ff40003800000 */
.L_x_320:
[----:B------:R-:W-:Y:S05]  /*9ea0*/  BSYNC B0 ;  /* 0x0000000000007941 */ /* 0x000fea0003800000 */
.L_x_319:
[----:B------:R-:W-:Y:S05]  /*9eb0*/  BRA `(.L_x_321) ;  /* 0xfffffff800d07947 */ /* 0x000fea000383ffff */
.L_x_311:
[----:B0-----:R0:W1:Y:S02]  /*9ec0*/  SYNCS.PHASECHK.TRANS64.TRYWAIT P0, [R7+URZ], R4 ;  /* 0x00000004070075a7 */ /* 0x001064000800017f */
[----:B-1----:R-:W-:Y:S05]  /*9ed0*/  @!P0 NANOSLEEP.SYNCS 0x989680 ;  /* 0x009896800000895d */ /* 0x002fea0003900000 */
[----:B------:R-:W1:Y:S02]  /*9ee0*/  @!P0 SYNCS.PHASECHK.TRANS64 P0, [R7+URZ], R4 ;  /* 0x00000004070085a7 */ /* 0x000e64000800007f */
[----:B-1----:R-:W-:Y:S05]  /*9ef0*/  @!P0 BRA `(.L_x_311) ;  /* 0xfffffffc00f08947 */ /* 0x002fea000383ffff */
[----:B------:R-:W-:Y:S05]  /*9f00*/  BRA `(.L_x_322) ;  /* 0xfffffffc00107947 */ /* 0x000fea000383ffff */
.L_x_312:
[----:B0-----:R0:W1:Y:S02]  /*9f10*/  SYNCS.PHASECHK.TRANS64.TRYWAIT P0, [R6+URZ], R3 ;  /* 0x00000003060075a7 */ /* 0x001064000800017f */
[----:B-1----:R-:W-:Y:S05]  /*9f20*/  @!P0 NANOSLEEP.SYNCS 0x989680 ;  /* 0x009896800000895d */ /* 0x002fea0003900000 */
[----:B------:R-:W1:Y:S02]  /*9f30*/  @!P0 SYNCS.PHASECHK.TRANS64 P0, [R6+URZ], R3 ;  /* 0x00000003060085a7 */ /* 0x000e64000800007f */
[----:B-1----:R-:W-:Y:S05]  /*9f40*/  @!P0 BRA `(.L_x_312) ;  /* 0xfffffffc00f08947 */ /* 0x002fea000383ffff */
[----:B------:R-:W-:Y:S05]  /*9f50*/  BRA `(.L_x_323) ;  /* 0xfffffffc00207947 */ /* 0x000fea000383ffff */
.L_x_313:
[----:B-1----:R1:W2:Y:S02]  /*9f60*/  SYNCS.PHASECHK.TRANS64.TRYWAIT P0, [R7+URZ], R4 ;  /* 0x00000004070075a7 */ /* 0x0022a4000800017f */
[----:B--2---:R-:W-:Y:S05]  /*9f70*/  @!P0 NANOSLEEP.SYNCS 0x989680 ;  /* 0x009896800000895d */ /* 0x004fea0003900000 */
[----:B------:R-:W2:Y:S02]  /*9f80*/  @!P0 SYNCS.PHASECHK.TRANS64 P0, [R7+URZ], R4 ;  /* 0x00000004070085a7 */ /* 0x000ea4000800007f */
[----:B--2---:R-:W-:Y:S05]  /*9f90*/  @!P0 BRA `(.L_x_313) ;  /* 0xfffffffc00f08947 */ /* 0x004fea000383ffff */
[----:B------:R-:W-:Y:S05]  /*9fa0*/  BRA `(.L_x_324) ;  /* 0xfffffffc00287947 */ /* 0x000fea000383ffff */
.L_x_325:
[----:B------:R-:W-:-:S00]  /*9fb0*/  BRA `(.L_x_325) ;  /* 0xfffffffc00fc7947 */ /* 0x000fc0000383ffff */
[----:B------:R-:W-:-:S00]  /*9fc0*/  NOP ;  /* 0x0000000000007918 */ /* 0x000fc00000000000 */
        /* <DEDUP_REMOVED lines=11> */
.L_x_326:


//--------------------- .nv.global.init           --------------------------
	.section	.nv.global.init,"aw",@progbits
.nv.global.init:
	.type		$str$22,@object
	.size		$str$22,($str$23 - $str$22)
$str$22:
        /*0000*/ 	.byte	0x6b, 0x5f, 0x74, 0x69, 0x6c, 0x65, 0x5f, 0x63, 0x6f, 0x75, 0x6e, 0x74, 0x20, 0x3e, 0x3d, 0x20
        /*0010*/ 	.byte	0x31, 0x00
	.type		$str$23,@object
	.size		$str$23,(__unnamed_1 - $str$23)
$str$23:
        /*0012*/ 	.byte	0x2f, 0x74, 0x6d, 0x70, 0x2f, 0x63, 0x75, 0x74, 0x6c, 0x61, 0x73, 0x73, 0x5f, 0x73, 0x77, 0x65
        /*0022*/ 	.byte	0x65, 0x70, 0x5f, 0x73, 0x72, 0x63, 0x2f, 0x69, 0x6e, 0x63, 0x6c, 0x75, 0x64, 0x65, 0x2f, 0x63
        /*0032*/ 	.byte	0x75, 0x74, 0x6c, 0x61, 0x73, 0x73, 0x2f, 0x67, 0x65, 0x6d, 0x6d, 0x2f, 0x63, 0x6f, 0x6c, 0x6c
        /*0042*/ 	.byte	0x65, 0x63, 0x74, 0x69, 0x76, 0x65, 0x2f, 0x73, 0x6d, 0x39, 0x30, 0x5f, 0x6d, 0x6d, 0x61, 0x5f
        /*0052*/ 	.byte	0x74, 0x6d, 0x61, 0x5f, 0x67, 0x6d, 0x6d, 0x61, 0x5f, 0x73, 0x73, 0x5f, 0x77, 0x61, 0x72, 0x70
        /*0062*/ 	.byte	0x73, 0x70, 0x65, 0x63, 0x69, 0x61, 0x6c, 0x69, 0x7a, 0x65, 0x64, 0x2e, 0x68, 0x70, 0x70, 0x00
	.type		__unnamed_1,@object
	.size		__unnamed_1,(.L_0 - __unnamed_1)
__unnamed_1:
        /*0072*/ 	.byte	0x76, 0x6f, 0x69, 0x64, 0x20, 0x63, 0x75, 0x74, 0x6c, 0x61, 0x73, 0x73, 0x3a, 0x3a, 0x67, 0x65
        /* <DEDUP_REMOVED lines=172> */
        /*0b42*/ 	.byte	0x69, 0x74, 0x79, 0x5d, 0x00
.L_0:


//--------------------- .nv.shared._ZN7cutlass13device_kernelINS_4gemm6kernel13GemmUniversalIN4cute5tupleIJiiiiEEENS1_10collective13CollectiveMmaINS1_34MainloopSm90TmaGmmaWarpSpecializedILi4ENS5_IJNS4_1CILi1EEESB_SB_EEENS1_35KernelTmaWarpSpecializedCooperativeEEENS5_IJNSA_ILi128EEENSA_ILi256EEESF_EEEaNS5_IJlSB_lEEEaSI_NS4_8TiledMMAINS4_8MMA_AtomIJNS4_4SM904GMMA27MMA_64x256x32_S32S8S8_SS_TNEEEENS4_6LayoutINS5_IJNSA_ILi2EEESB_SB_EEENS5_IJSB_NSA_ILi0EEESS_EEEEENS5_IJNS4_10UnderscoreESV_SV_EEEEENS4_13SM90_TMA_LOADENS4_14ComposedLayoutINS4_7SwizzleILi3ELi4ELi3EEENS4_18smem_ptr_flag_bitsILi8EEENSP_INS5_IJNSA_ILi8EEESF_EEENS5_IJSF_SB_EEEEEEEvNS4_8identityESY_S18_vS19_EENS_8epilogue10collective6detail29Sm90TmaWarpSpecializedAdapterINS1C_15DefaultEpilogueIaSI_SI_NS1B_6thread17LinearCombinationIaLi1EiiLNS1G_9ScaleType4KindE0ELNS_15FloatRoundStyleE2EaEENS1_15EpilogueDefaultEEEEEvvEEEEvNT_6ParamsE --------------------------
	.section	.nv.shared._ZN7cutlass13device_kernelINS_4gemm6kernel13GemmUniversalIN4cute5tupleIJiiiiEEENS1_10collective13CollectiveMmaINS1_34MainloopSm90TmaGmmaWarpSpecializedILi4ENS5_IJNS4_1CILi1EEESB_SB_EEENS1_35KernelTmaWarpSpecializedCooperativeEEENS5_IJNSA_ILi128EEENSA_ILi256EEESF_EEEaNS5_IJlSB_lEEEaSI_NS4_8TiledMMAINS4_8MMA_AtomIJNS4_4SM904GMMA27MMA_64x256x32_S32S8S8_SS_TNEEEENS4_6LayoutINS5_IJNSA_ILi2EEESB_SB_EEENS5_IJSB_NSA_ILi0EEESS_EEEEENS5_IJNS4_10UnderscoreESV_SV_EEEEENS4_13SM90_TMA_LOADENS4_14ComposedLayoutINS4_7SwizzleILi3ELi4ELi3EEENS4_18smem_ptr_flag_bitsILi8EEENSP_INS5_IJNSA_ILi8EEESF_EEENS5_IJSF_SB_EEEEEEEvNS4_8identityESY_S18_vS19_EENS_8epilogue10collective6detail29Sm90TmaWarpSpecializedAdapterINS1C_15DefaultEpilogueIaSI_SI_NS1B_6thread17LinearCombinationIaLi1EiiLNS1G_9ScaleType4KindE0ELNS_15FloatRoundStyleE2EaEENS1_15EpilogueDefaultEEEEEvvEEEEvNT_6ParamsE,"aw",@nobits
	.sectionflags	@""
	.align	16
	.zero		1024


//--------------------- .nv.shared.reserved.0     --------------------------
	.section	.nv.shared.reserved.0,"aw",@nobits
	.weak		__nv_reservedSMEM_offset_0_alias
	.size		__nv_reservedSMEM_offset_0_alias, 0, 0
	.other		__nv_reservedSMEM_offset_0_alias,@"STO_CUDA_RESERVED_SHARED STV_DEFAULT"
__nv_reservedSMEM_offset_0_alias:
	.zero		0


//--------------------- .nv.global                --------------------------
	.section	.nv.global,"aw",@nobits
.nv.global:
	.type		_ZN39_INTERNAL_552d2d9c_4_k_cu_0c3e89db_59184cute1_E,@object
	.size		_ZN39_INTERNAL_552d2d9c_4_k_cu_0c3e89db_59184cute1_E,(_ZN39_INTERNAL_552d2d9c_4_k_cu_0c3e89db_59184cuda3std3__45__cpo6cbeginE - _ZN39_INTERNAL_552d2d9c_4_k_cu_0c3e89db_59184cute1_E)
_ZN39_INTERNAL_552d2d9c_4_k_cu_0c3e89db_59184cute1_E:
	.zero		1
	.type		_ZN39_INTERNAL_552d2d9c_4_k_cu_0c3e89db_59184cuda3std3__45__cpo6cbeginE,@object
	.size		_ZN39_INTERNAL_552d2d9c_4_k_cu_0c3e89db_59184cuda3std3__45__cpo6cbeginE,(_ZN39_INTERNAL_552d2d9c_4_k_cu_0c3e89db_59184cuda3std3__48in_placeE - _ZN39_INTERNAL_552d2d9c_4_k_cu_0c3e89db_59184cuda3std3__45__cpo6cbeginE)
_ZN39_INTERNAL_552d2d9c_4_k_cu_0c3e89db_59184cuda3std3__45__cpo6cbeginE:
	.zero		1
	.type		_ZN39_INTERNAL_552d2d9c_4_k_cu_0c3e89db_59184cuda3std3__48in_placeE,@object
	.size		_ZN39_INTERNAL_552d2d9c_4_k_cu_0c3e89db_59184cuda3std3__48in_placeE,(_ZN39_INTERNAL_552d2d9c_4_k_cu_0c3e89db_59184cuda3std6ranges3__45__cpo9iter_moveE - _ZN39_INTERNAL_552d2d9c_4_k_cu_0c3e89db_59184cuda3std3__48in_placeE)
_ZN39_INTERNAL_552d2d9c_4_k_cu_0c3e89db_59184cuda3std3__48in_placeE:
	.zero		1
	.type		_ZN39_INTERNAL_552d2d9c_4_k_cu_0c3e89db_59184cuda3std6ranges3__45__cpo9iter_moveE,@object
	.size		_ZN39_INTERNAL_552d2d9c_4_k_cu_0c3e89db_59184cuda3std6ranges3__45__cpo9iter_moveE,(_ZN39_INTERNAL_552d2d9c_4_k_cu_0c3e89db_59184cuda3std3__45__cpo5beginE - _ZN39_INTERNAL_552d2d9c_4_k_cu_0c3e89db_59184cuda3std6ranges3__45__cpo9iter_moveE)
_ZN39_INTERNAL_552d2d9c_4_k_cu_0c3e89db_59184cuda3std6ranges3__45__cpo9iter_moveE:
	.zero		1
	.type		_ZN39_INTERNAL_552d2d9c_4_k_cu_0c3e89db_59184cuda3std3__45__cpo5beginE,@object
	.size		_ZN39_INTERNAL_552d2d9c_4_k_cu_0c3e89db_59184cuda3std3__45__cpo5beginE,(_ZN39_INTERNAL_552d2d9c_4_k_cu_0c3e89db_59184cuda3std3__441_GLOBAL__N__552d2d9c_4_k_cu_0c3e89db_59186ignoreE - _ZN39_INTERNAL_552d2d9c_4_k_cu_0c3e89db_59184cuda3std3__45__cpo5beginE)
_ZN39_INTERNAL_552d2d9c_4_k_cu_0c3e89db_59184cuda3std3__45__cpo5beginE:
	.zero		1
	.type		_ZN39_INTERNAL_552d2d9c_4_k_cu_0c3e89db_59184cuda3std3__441_GLOBAL__N__552d2d9c_4_k_cu_0c3e89db_59186ignoreE,@object
	.size		_ZN39_INTERNAL_552d2d9c_4_k_cu_0c3e89db_59184cuda3std3__441_GLOBAL__N__552d2d9c_4_k_cu_0c3e89db_59186ignoreE,(_ZN39_INTERNAL_552d2d9c_4_k_cu_0c3e89db_59184cute7productE - _ZN39_INTERNAL_552d2d9c_4_k_cu_0c3e89db_59184cuda3std3__441_GLOBAL__N__552d2d9c_4_k_cu_0c3e89db_59186ignoreE)
_ZN39_INTERNAL_552d2d9c_4_k_cu_0c3e89db_59184cuda3std3__441_GLOBAL__N__552d2d9c_4_k_cu_0c3e89db_59186ignoreE:
	.zero		1
	.type		_ZN39_INTERNAL_552d2d9c_4_k_cu_0c3e89db_59184cute7productE,@object
	.size		_ZN39_INTERNAL_552d2d9c_4_k_cu_0c3e89db_59184cute7productE,(_ZN39_INTERNAL_552d2d9c_4_k_cu_0c3e89db_59184cuda3std3__45__cpo3endE - _ZN39_INTERNAL_552d2d9c_4_k_cu_0c3e89db_59184cute7productE)
_ZN39_INTERNAL_552d2d9c_4_k_cu_0c3e89db_59184cute7productE:
	.zero		1
	.type		_ZN39_INTERNAL_552d2d9c_4_k_cu_0c3e89db_59184cuda3std3__45__cpo3endE,@object
	.size		_ZN39_INTERNAL_552d2d9c_4_k_cu_0c3e89db_59184cuda3std3__45__cpo3endE,(_ZN39_INTERNAL_552d2d9c_4_k_cu_0c3e89db_59184cuda3std3__419piecewise_constructE - _ZN39_INTERNAL_552d2d9c_4_k_cu_0c3e89db_59184cuda3std3__45__cpo3endE)
_ZN39_INTERNAL_552d2d9c_4_k_cu_0c3e89db_59184cuda3std3__45__cpo3endE:
	.zero		1
	.type		_ZN39_INTERNAL_552d2d9c_4_k_cu_0c3e89db_59184cuda3std3__419piecewise_constructE,@object
	.size		_ZN39_INTERNAL_552d2d9c_4_k_cu_0c3e89db_59184cuda3std3__419piecewise_constructE,(_ZN39_INTERNAL_552d2d9c_4_k_cu_0c3e89db_59184cuda3std3__45__cpo4cendE - _ZN39_INTERNAL_552d2d9c_4_k_cu_0c3e89db_59184cuda3std3__419piecewise_constructE)
_ZN39_INTERNAL_552d2d9c_4_k_cu_0c3e89db_59184cuda3std3__419piecewise_constructE:
	.zero		1
	.type		_ZN39_INTERNAL_552d2d9c_4_k_cu_0c3e89db_59184cuda3std3__45__cpo4cendE,@object
	.size		_ZN39_INTERNAL_552d2d9c_4_k_cu_0c3e89db_59184cuda3std3__45__cpo4cendE,(_ZN39_INTERNAL_552d2d9c_4_k_cu_0c3e89db_59184cuda3std6ranges3__45__cpo4swapE - _ZN39_INTERNAL_552d2d9c_4_k_cu_0c3e89db_59184cuda3std3__45__cpo4cendE)
_ZN39_INTERNAL_552d2d9c_4_k_cu_0c3e89db_59184cuda3std3__45__cpo4cendE:
	.zero		1
	.type		_ZN39_INTERNAL_552d2d9c_4_k_cu_0c3e89db_59184cuda3std6ranges3__45__cpo4swapE,@object
	.size		_ZN39_INTERNAL_552d2d9c_4_k_cu_0c3e89db_59184cuda3std6ranges3__45__cpo4swapE,(.L_8 - _ZN39_INTERNAL_552d2d9c_4_k_cu_0c3e89db_59184cuda3std6ranges3__45__cpo4swapE)
_ZN39_INTERNAL_552d2d9c_4_k_cu_0c3e89db_59184cuda3std6ranges3__45__cpo4swapE:
	.zero		1
.L_8:


//--------------------- .nv.constant0._ZN7cutlass13device_kernelINS_4gemm6kernel13GemmUniversalIN4cute5tupleIJiiiiEEENS1_10collective13CollectiveMmaINS1_34MainloopSm90TmaGmmaWarpSpecializedILi4ENS5_IJNS4_1CILi1EEESB_SB_EEENS1_35KernelTmaWarpSpecializedCooperativeEEENS5_IJNSA_ILi128EEENSA_ILi256EEESF_EEEaNS5_IJlSB_lEEEaSI_NS4_8TiledMMAINS4_8MMA_AtomIJNS4_4SM904GMMA27MMA_64x256x32_S32S8S8_SS_TNEEEENS4_6LayoutINS5_IJNSA_ILi2EEESB_SB_EEENS5_IJSB_NSA_ILi0EEESS_EEEEENS5_IJNS4_10UnderscoreESV_SV_EEEEENS4_13SM90_TMA_LOADENS4_14ComposedLayoutINS4_7SwizzleILi3ELi4ELi3EEENS4_18smem_ptr_flag_bitsILi8EEENSP_INS5_IJNSA_ILi8EEESF_EEENS5_IJSF_SB_EEEEEEEvNS4_8identityESY_S18_vS19_EENS_8epilogue10collective6detail29Sm90TmaWarpSpecializedAdapterINS1C_15DefaultEpilogueIaSI_SI_NS1B_6thread17LinearCombinationIaLi1EiiLNS1G_9ScaleType4KindE0ELNS_15FloatRoundStyleE2EaEENS1_15EpilogueDefaultEEEEEvvEEEEvNT_6ParamsE --------------------------
	.section	.nv.constant0._ZN7cutlass13device_kernelINS_4gemm6kernel13GemmUniversalIN4cute5tupleIJiiiiEEENS1_10collective13CollectiveMmaINS1_34MainloopSm90TmaGmmaWarpSpecializedILi4ENS5_IJNS4_1CILi1EEESB_SB_EEENS1_35KernelTmaWarpSpecializedCooperativeEEENS5_IJNSA_ILi128EEENSA_ILi256EEESF_EEEaNS5_IJlSB_lEEEaSI_NS4_8TiledMMAINS4_8MMA_AtomIJNS4_4SM904GMMA27MMA_64x256x32_S32S8S8_SS_TNEEEENS4_6LayoutINS5_IJNSA_ILi2EEESB_SB_EEENS5_IJSB_NSA_ILi0EEESS_EEEEENS5_IJNS4_10UnderscoreESV_SV_EEEEENS4_13SM90_TMA_LOADENS4_14ComposedLayoutINS4_7SwizzleILi3ELi4ELi3EEENS4_18smem_ptr_flag_bitsILi8EEENSP_INS5_IJNSA_ILi8EEESF_EEENS5_IJSF_SB_EEEEEEEvNS4_8identityESY_S18_vS19_EENS_8epilogue10collective6detail29Sm90TmaWarpSpecializedAdapterINS1C_15DefaultEpilogueIaSI_SI_NS1B_6thread17LinearCombinationIaLi1EiiLNS1G_9ScaleType4KindE0ELNS_15FloatRoundStyleE2EaEENS1_15EpilogueDefaultEEEEEvvEEEEvNT_6ParamsE,"a",@progbits
	.sectionflags	@""
	.align	4
.nv.constant0._ZN7cutlass13device_kernelINS_4gemm6kernel13GemmUniversalIN4cute5tupleIJiiiiEEENS1_10collective13CollectiveMmaINS1_34MainloopSm90TmaGmmaWarpSpecializedILi4ENS5_IJNS4_1CILi1EEESB_SB_EEENS1_35KernelTmaWarpSpecializedCooperativeEEENS5_IJNSA_ILi128EEENSA_ILi256EEESF_EEEaNS5_IJlSB_lEEEaSI_NS4_8TiledMMAINS4_8MMA_AtomIJNS4_4SM904GMMA27MMA_64x256x32_S32S8S8_SS_TNEEEENS4_6LayoutINS5_IJNSA_ILi2EEESB_SB_EEENS5_IJSB_NSA_ILi0EEESS_EEEEENS5_IJNS4_10UnderscoreESV_SV_EEEEENS4_13SM90_TMA_LOADENS4_14ComposedLayoutINS4_7SwizzleILi3ELi4ELi3EEENS4_18smem_ptr_flag_bitsILi8EEENSP_INS5_IJNSA_ILi8EEESF_EEENS5_IJSF_SB_EEEEEEEvNS4_8identityESY_S18_vS19_EENS_8epilogue10collective6detail29Sm90TmaWarpSpecializedAdapterINS1C_15DefaultEpilogueIaSI_SI_NS1B_6thread17LinearCombinationIaLi1EiiLNS1G_9ScaleType4KindE0ELNS_15FloatRoundStyleE2EaEENS1_15EpilogueDefaultEEEEEvvEEEEvNT_6ParamsE:
	.zero		1664


//--------------------- SYMBOLS --------------------------

	.type		.nv.reservedSmem.offset0,@object
	.size		.nv.reservedSmem.offset0,0x4
	.type		__assertfail,@function
